// auto-generated by cutlass_sweep.gemm — config: {"arch": "sm_100", "cluster_m": 1, "cluster_n": 1, "dtype": "int8", "dtype_b": "int8", "layout": "nt", "stages": 0, "tile_k": 128, "tile_m": 128, "tile_n": 256}
#include "cutlass/cutlass.h"
#include "cutlass/gemm/collective/collective_builder.hpp"
#include "cutlass/gemm/device/gemm_universal_adapter.h"
#include "cutlass/gemm/kernel/gemm_universal.hpp"
#include "cutlass/epilogue/collective/collective_builder.hpp"

using ElemA = int8_t;
using ElemB = int8_t;
using ElemCD = int8_t;
using Acc  = int32_t;
using TileShape    = cute::Shape<cute::_128, cute::_256, cute::_128>;
using ClusterShape = cute::Shape<cute::_1, cute::_1, cute::_1>;

using CollectiveEpilogue = typename cutlass::epilogue::collective::CollectiveBuilder<
    cutlass::arch::Sm100, cutlass::arch::OpClassTensorOp,
    TileShape, ClusterShape,
    cutlass::epilogue::collective::EpilogueTileAuto,
    Acc, Acc,
    ElemCD, cutlass::layout::RowMajor, 128 / cutlass::sizeof_bits<ElemCD>::value,
    ElemCD, cutlass::layout::RowMajor, 128 / cutlass::sizeof_bits<ElemCD>::value,
    cutlass::epilogue::collective::EpilogueScheduleAuto
  >::CollectiveOp;

using CollectiveMainloop = typename cutlass::gemm::collective::CollectiveBuilder<
    cutlass::arch::Sm100, cutlass::arch::OpClassTensorOp,
    ElemA, cutlass::layout::RowMajor, 128 / cutlass::sizeof_bits<ElemA>::value,
    ElemB, cutlass::layout::ColumnMajor, 128 / cutlass::sizeof_bits<ElemB>::value,
    Acc,
    TileShape, ClusterShape,
    cutlass::gemm::collective::StageCountAutoCarveout<static_cast<int>(sizeof(typename CollectiveEpilogue::SharedStorage))>,
    cutlass::gemm::collective::KernelScheduleAuto
  >::CollectiveOp;

using GemmKernel = cutlass::gemm::kernel::GemmUniversal<
    cute::Shape<int,int,int,int>,
    CollectiveMainloop,
    CollectiveEpilogue
>;
using Gemm = cutlass::gemm::device::GemmUniversalAdapter<GemmKernel>;

// Force the device kernel symbol into the cubin without needing a host main.
auto* _anchor = &cutlass::device_kernel<GemmKernel>;


// ===== COMPILED SASS (sm_100a) =====

	.target	sm_100a

	.elftype	@"ET_EXEC"


//--------------------- .note.nv.tkinfo           --------------------------
	.section	.note.nv.tkinfo,"",@"SHT_NOTE"
	.sectionflags	@"SHF_NOTE_NV_TKINFO"
	.tkinfo
        /*0018*/ 	.word	0x00000002
        /*0030*/ 	.string	""
        /*0030*/ 	.string	"ptxas"
        /*0030*/ 	.string	"Cuda compilation tools, release 13.0, V13.0.88"
        /*0030*/ 	.string	"Build cuda_13.0.r13.0/compiler.36424714_0"
        /*0030*/ 	.string	"-arch sm_100a -m 64 "



//--------------------- .note.nv.cuinfo           --------------------------
	.section	.note.nv.cuinfo,"",@"SHT_NOTE"
	.sectionflags	@"SHF_NOTE_NV_CUINFO"
        /*0018*/ 	.short	0x0002
        /*001a*/ 	.short	0x0064
        /*001c*/ 	.short	0x0082
	.zero		2


//--------------------- .nv.info                  --------------------------
	.section	.nv.info,"",@"SHT_CUDA_INFO"
	.align	4


	//----- nvinfo : EIATTR_REGCOUNT
	.align		4
        /*0000*/ 	.byte	0x04, 0x2f
        /*0002*/ 	.short	(.L_20 - .L_19)
	.align		4
.L_19:
        /*0004*/ 	.word	index@(_ZN7cutlass13device_kernelINS_4gemm6kernel13GemmUniversalIN4cute5tupleIJiiiiEEENS1_10collective13CollectiveMmaINS1_35MainloopSm100TmaUmmaWarpSpecializedILi3ELi2ELi2ENS5_IJNS4_1CILi1EEESB_SB_EEEEENS5_IJNSA_ILi128EEENSA_ILi256EEESE_EEEaNS5_IJlSB_lEEEaSH_NS4_8TiledMMAINS4_8MMA_AtomIJNS4_15SM100_MMA_S8_SSIaaiLi128ELi256ELNS4_4UMMA5MajorE0ELSM_0ELNSL_8SaturateE0EEEEEENS4_6LayoutISC_NS5_IJNSA_ILi0EEESR_SR_EEEEENS5_IJNS4_10UnderscoreESU_SU_EEEEENS4_13SM90_TMA_LOADENS4_14ComposedLayoutINS4_7SwizzleILi3ELi4ELi3EEENS4_18smem_ptr_flag_bitsILi8EEENSQ_INS5_IJNSA_ILi8EEESE_EEENS5_IJSE_SB_EEEEEEEvNS4_8identityESX_S17_vS18_EENS_8epilogue10collective18CollectiveEpilogueINS1A_23Sm100TmaWarpSpecializedILi4ELi2ELi64ELb0ELb0EEEJSG_NS5_IJNSQ_ISE_SB_EENSQ_INSA_ILi64EEESB_EEEEEaSH_aSH_NS1A_6fusion15FusionCallbacksIS1E_NS1J_17LinearCombinationIaiaiLNS_15FloatRoundStyleE2EEESG_S1I_JEEENS4_5SM1004TMEM4LOAD26SM100_TMEM_LOAD_32dp32b64xESX_NSY_INSZ_ILi2ELi4ELi3EEES12_NSQ_INS5_IJS13_S1G_EEENS5_IJS1G_SB_EEEEEEENS4_39AutoVectorizingCopyWithAssumedAlignmentILi128EEENS4_14SM90_TMA_STOREES1X_S1Z_S1Z_EEEvvEEEEvNT_6ParamsE)
        /*0008*/ 	.word	0x000000af


	//----- nvinfo : EIATTR_FRAME_SIZE
	.align		4
.L_20:
        /*000c*/ 	.byte	0x04, 0x11
        /*000e*/ 	.short	(.L_22 - .L_21)
	.align		4
.L_21:
        /*0010*/ 	.word	index@($__internal_2_$__cuda_sm10x_tcgen05_guardrail_trap_unallocated_columns_being_dealloced)
        /*0014*/ 	.word	0x00000000


	//----- nvinfo : EIATTR_FRAME_SIZE
	.align		4
.L_22:
        /*0018*/ 	.byte	0x04, 0x11
        /*001a*/ 	.short	(.L_24 - .L_23)
	.align		4
.L_23:
        /*001c*/ 	.word	index@($__internal_1_$__cuda_sm10x_tcgen05_guardrail_trap_phase_invalid_during_alloc)
        /*0020*/ 	.word	0x00000000


	//----- nvinfo : EIATTR_FRAME_SIZE
	.align		4
.L_24:
        /*0024*/ 	.byte	0x04, 0x11
        /*0026*/ 	.short	(.L_26 - .L_25)
	.align		4
.L_25:
        /*0028*/ 	.word	index@($__internal_0_$__cuda_sm10x_tcgen05_guardrail_trap_col_being_dealloced_not_returned_by_alloc)
        /*002c*/ 	.word	0x00000000


	//----- nvinfo : EIATTR_FRAME_SIZE
	.align		4
.L_26:
        /*0030*/ 	.byte	0x04, 0x11
        /*0032*/ 	.short	(.L_28 - .L_27)
	.align		4
.L_27:
        /*0034*/ 	.word	index@(_ZN7cutlass13device_kernelINS_4gemm6kernel13GemmUniversalIN4cute5tupleIJiiiiEEENS1_10collective13CollectiveMmaINS1_35MainloopSm100TmaUmmaWarpSpecializedILi3ELi2ELi2ENS5_IJNS4_1CILi1EEESB_SB_EEEEENS5_IJNSA_ILi128EEENSA_ILi256EEESE_EEEaNS5_IJlSB_lEEEaSH_NS4_8TiledMMAINS4_8MMA_AtomIJNS4_15SM100_MMA_S8_SSIaaiLi128ELi256ELNS4_4UMMA5MajorE0ELSM_0ELNSL_8SaturateE0EEEEEENS4_6LayoutISC_NS5_IJNSA_ILi0EEESR_SR_EEEEENS5_IJNS4_10UnderscoreESU_SU_EEEEENS4_13SM90_TMA_LOADENS4_14ComposedLayoutINS4_7SwizzleILi3ELi4ELi3EEENS4_18smem_ptr_flag_bitsILi8EEENSQ_INS5_IJNSA_ILi8EEESE_EEENS5_IJSE_SB_EEEEEEEvNS4_8identityESX_S17_vS18_EENS_8epilogue10collective18CollectiveEpilogueINS1A_23Sm100TmaWarpSpecializedILi4ELi2ELi64ELb0ELb0EEEJSG_NS5_IJNSQ_ISE_SB_EENSQ_INSA_ILi64EEESB_EEEEEaSH_aSH_NS1A_6fusion15FusionCallbacksIS1E_NS1J_17LinearCombinationIaiaiLNS_15FloatRoundStyleE2EEESG_S1I_JEEENS4_5SM1004TMEM4LOAD26SM100_TMEM_LOAD_32dp32b64xESX_NSY_INSZ_ILi2ELi4ELi3EEES12_NSQ_INS5_IJS13_S1G_EEENS5_IJS1G_SB_EEEEEEENS4_39AutoVectorizingCopyWithAssumedAlignmentILi128EEENS4_14SM90_TMA_STOREES1X_S1Z_S1Z_EEEvvEEEEvNT_6ParamsE)
        /*0038*/ 	.word	0x00000000


	//----- nvinfo : EIATTR_MIN_STACK_SIZE
	.align		4
.L_28:
        /*003c*/ 	.byte	0x04, 0x12
        /*003e*/ 	.short	(.L_30 - .L_29)
	.align		4
.L_29:
        /*0040*/ 	.word	index@(_ZN7cutlass13device_kernelINS_4gemm6kernel13GemmUniversalIN4cute5tupleIJiiiiEEENS1_10collective13CollectiveMmaINS1_35MainloopSm100TmaUmmaWarpSpecializedILi3ELi2ELi2ENS5_IJNS4_1CILi1EEESB_SB_EEEEENS5_IJNSA_ILi128EEENSA_ILi256EEESE_EEEaNS5_IJlSB_lEEEaSH_NS4_8TiledMMAINS4_8MMA_AtomIJNS4_15SM100_MMA_S8_SSIaaiLi128ELi256ELNS4_4UMMA5MajorE0ELSM_0ELNSL_8SaturateE0EEEEEENS4_6LayoutISC_NS5_IJNSA_ILi0EEESR_SR_EEEEENS5_IJNS4_10UnderscoreESU_SU_EEEEENS4_13SM90_TMA_LOADENS4_14ComposedLayoutINS4_7SwizzleILi3ELi4ELi3EEENS4_18smem_ptr_flag_bitsILi8EEENSQ_INS5_IJNSA_ILi8EEESE_EEENS5_IJSE_SB_EEEEEEEvNS4_8identityESX_S17_vS18_EENS_8epilogue10collective18CollectiveEpilogueINS1A_23Sm100TmaWarpSpecializedILi4ELi2ELi64ELb0ELb0EEEJSG_NS5_IJNSQ_ISE_SB_EENSQ_INSA_ILi64EEESB_EEEEEaSH_aSH_NS1A_6fusion15FusionCallbacksIS1E_NS1J_17LinearCombinationIaiaiLNS_15FloatRoundStyleE2EEESG_S1I_JEEENS4_5SM1004TMEM4LOAD26SM100_TMEM_LOAD_32dp32b64xESX_NSY_INSZ_ILi2ELi4ELi3EEES12_NSQ_INS5_IJS13_S1G_EEENS5_IJS1G_SB_EEEEEEENS4_39AutoVectorizingCopyWithAssumedAlignmentILi128EEENS4_14SM90_TMA_STOREES1X_S1Z_S1Z_EEEvvEEEEvNT_6ParamsE)
        /*0044*/ 	.word	0x00000000
.L_30:


//--------------------- .nv.compat                --------------------------
	.section	.nv.compat,"",@"SHT_CUDA_COMPAT_INFO"
	.align	4
        /*0000*/ 	.byte	0x02, 0x09, 0x01, 0x00, 0x02, 0x02, 0x03, 0x00, 0x02, 0x05, 0x06, 0x00, 0x03, 0x07, 0x01, 0x01
        /*0010*/ 	.byte	0x02, 0x03, 0x01, 0x00, 0x02, 0x06, 0x01, 0x00, 0x04, 0x0b, 0x08, 0x00, 0x01, 0x00, 0x00, 0x00
        /*0020*/ 	.byte	0x00, 0x00, 0x00, 0x00


//--------------------- .nv.info._ZN7cutlass13device_kernelINS_4gemm6kernel13GemmUniversalIN4cute5tupleIJiiiiEEENS1_10collective13CollectiveMmaINS1_35MainloopSm100TmaUmmaWarpSpecializedILi3ELi2ELi2ENS5_IJNS4_1CILi1EEESB_SB_EEEEENS5_IJNSA_ILi128EEENSA_ILi256EEESE_EEEaNS5_IJlSB_lEEEaSH_NS4_8TiledMMAINS4_8MMA_AtomIJNS4_15SM100_MMA_S8_SSIaaiLi128ELi256ELNS4_4UMMA5MajorE0ELSM_0ELNSL_8SaturateE0EEEEEENS4_6LayoutISC_NS5_IJNSA_ILi0EEESR_SR_EEEEENS5_IJNS4_10UnderscoreESU_SU_EEEEENS4_13SM90_TMA_LOADENS4_14ComposedLayoutINS4_7SwizzleILi3ELi4ELi3EEENS4_18smem_ptr_flag_bitsILi8EEENSQ_INS5_IJNSA_ILi8EEESE_EEENS5_IJSE_SB_EEEEEEEvNS4_8identityESX_S17_vS18_EENS_8epilogue10collective18CollectiveEpilogueINS1A_23Sm100TmaWarpSpecializedILi4ELi2ELi64ELb0ELb0EEEJSG_NS5_IJNSQ_ISE_SB_EENSQ_INSA_ILi64EEESB_EEEEEaSH_aSH_NS1A_6fusion15FusionCallbacksIS1E_NS1J_17LinearCombinationIaiaiLNS_15FloatRoundStyleE2EEESG_S1I_JEEENS4_5SM1004TMEM4LOAD26SM100_TMEM_LOAD_32dp32b64xESX_NSY_INSZ_ILi2ELi4ELi3EEES12_NSQ_INS5_IJS13_S1G_EEENS5_IJS1G_SB_EEEEEEENS4_39AutoVectorizingCopyWithAssumedAlignmentILi128EEENS4_14SM90_TMA_STOREES1X_S1Z_S1Z_EEEvvEEEEvNT_6ParamsE --------------------------
	.section	.nv.info._ZN7cutlass13device_kernelINS_4gemm6kernel13GemmUniversalIN4cute5tupleIJiiiiEEENS1_10collective13CollectiveMmaINS1_35MainloopSm100TmaUmmaWarpSpecializedILi3ELi2ELi2ENS5_IJNS4_1CILi1EEESB_SB_EEEEENS5_IJNSA_ILi128EEENSA_ILi256EEESE_EEEaNS5_IJlSB_lEEEaSH_NS4_8TiledMMAINS4_8MMA_AtomIJNS4_15SM100_MMA_S8_SSIaaiLi128ELi256ELNS4_4UMMA5MajorE0ELSM_0ELNSL_8SaturateE0EEEEEENS4_6LayoutISC_NS5_IJNSA_ILi0EEESR_SR_EEEEENS5_IJNS4_10UnderscoreESU_SU_EEEEENS4_13SM90_TMA_LOADENS4_14ComposedLayoutINS4_7SwizzleILi3ELi4ELi3EEENS4_18smem_ptr_flag_bitsILi8EEENSQ_INS5_IJNSA_ILi8EEESE_EEENS5_IJSE_SB_EEEEEEEvNS4_8identityESX_S17_vS18_EENS_8epilogue10collective18CollectiveEpilogueINS1A_23Sm100TmaWarpSpecializedILi4ELi2ELi64ELb0ELb0EEEJSG_NS5_IJNSQ_ISE_SB_EENSQ_INSA_ILi64EEESB_EEEEEaSH_aSH_NS1A_6fusion15FusionCallbacksIS1E_NS1J_17LinearCombinationIaiaiLNS_15FloatRoundStyleE2EEESG_S1I_JEEENS4_5SM1004TMEM4LOAD26SM100_TMEM_LOAD_32dp32b64xESX_NSY_INSZ_ILi2ELi4ELi3EEES12_NSQ_INS5_IJS13_S1G_EEENS5_IJS1G_SB_EEEEEEENS4_39AutoVectorizingCopyWithAssumedAlignmentILi128EEENS4_14SM90_TMA_STOREES1X_S1Z_S1Z_EEEvvEEEEvNT_6ParamsE,"",@"SHT_CUDA_INFO"
	.sectionflags	@""
	.align	4


	//----- nvinfo : EIATTR_CUDA_API_VERSION
	.align		4
        /*0000*/ 	.byte	0x04, 0x37
        /*0002*/ 	.short	(.L_32 - .L_31)
.L_31:
        /*0004*/ 	.word	0x00000082


	//----- nvinfo : EIATTR_KPARAM_INFO
	.align		4
.L_32:
        /*0008*/ 	.byte	0x04, 0x17
        /*000a*/ 	.short	(.L_34 - .L_33)
.L_33:
        /*000c*/ 	.word	0x00000000
        /*0010*/ 	.short	0x0000
        /*0012*/ 	.short	0x0000
        /*0014*/ 	.byte	0x00, 0xf0, 0x01, 0x20


	//----- nvinfo : EIATTR_AT_ENTRY_FRAGMENTS
	.align		4
.L_34:
        /*0018*/ 	.byte	0x04, 0x4f
        /*001a*/ 	.short	(.L_36 - .L_35)


	//   ....[0]....
.L_35:
        /*001c*/ 	.word	0x00000006


	//----- nvinfo : EIATTR_RESERVED_SMEM_USED
	.align		4
.L_36:
        /*0020*/ 	.byte	0x01, 0x41
	.zero		2


	//----- nvinfo : EIATTR_SPARSE_MMA_MASK
	.align		4
        /*0024*/ 	.byte	0x03, 0x50
        /*0026*/ 	.short	0x0000


	//----- nvinfo : EIATTR_TCGEN05_1CTA_USED
	.align		4
        /*0028*/ 	.byte	0x01, 0x51
	.zero		2


	//----- nvinfo : EIATTR_MAXREG_COUNT
	.align		4
        /*002c*/ 	.byte	0x03, 0x1b
        /*002e*/ 	.short	0x00ff


	//----- nvinfo : EIATTR_NUM_BARRIERS
	.align		4
        /*0030*/ 	.byte	0x02, 0x4c
        /*0032*/ 	.byte	0x07
	.zero		1


	//----- nvinfo : EIATTR_EXTERNS
	.align		4
        /*0034*/ 	.byte	0x04, 0x0f
        /*0036*/ 	.short	(.L_38 - .L_37)


	//   ....[0]....
	.align		4
.L_37:
        /*0038*/ 	.word	index@(__assertfail)


	//----- nvinfo : EIATTR_MERCURY_ISA_VERSION
	.align		4
.L_38:
        /*003c*/ 	.byte	0x03, 0x5f
        /*003e*/ 	.short	0x0101


	//----- nvinfo : EIATTR_INT_WARP_WIDE_INSTR_OFFSETS
	.align		4
        /*0040*/ 	.byte	0x04, 0x31
        /*0042*/ 	.short	(.L_40 - .L_39)


	//   ....[0]....
.L_39:
        /*0044*/ 	.word	0x00001d90


	//   ....[1]....
        /*0048*/ 	.word	0x00003630


	//   ....[2]....
        /*004c*/ 	.word	0x00003650


	//   ....[3]....
        /*0050*/ 	.word	0x00003680


	//   ....[4]....
        /*0054*/ 	.word	0x00003fc0


	//   ....[5]....
        /*0058*/ 	.word	0x00004030


	//   ....[6]....
        /*005c*/ 	.word	0x00004110


	//   ....[7]....
        /*0060*/ 	.word	0x00004190


	//   ....[8]....
        /*0064*/ 	.word	0x000042a0


	//   ....[9]....
        /*0068*/ 	.word	0x00004330


	//   ....[10]....
        /*006c*/ 	.word	0x00004510


	//   ....[11]....
        /*0070*/ 	.word	0x00004670


	//----- nvinfo : EIATTR_COOP_GROUP_MASK_REGIDS
	.align		4
.L_40:
        /*0074*/ 	.byte	0x04, 0x29
        /*0076*/ 	.short	(.L_42 - .L_41)


	//   ....[0]....
.L_41:
        /*0078*/ 	.word	0xffffffff


	//   ....[1]....
        /*007c*/ 	.word	0xffffffff


	//   ....[2]....
        /*0080*/ 	.word	0xffffffff


	//   ....[3]....
        /*0084*/ 	.word	0xffffffff


	//   ....[4]....
        /*0088*/ 	.word	0xffffffff


	//   ....[5]....
        /*008c*/ 	.word	0xffffffff


	//   ....[6]....
        /*0090*/ 	.word	0xffffffff


	//   ....[7]....
        /*0094*/ 	.word	0xffffffff


	//   ....[8]....
        /*0098*/ 	.word	0xffffffff


	//   ....[9]....
        /*009c*/ 	.word	0xffffffff


	//   ....[10]....
        /*00a0*/ 	.word	0xffffffff


	//   ....[11]....
        /*00a4*/ 	.word	0xffffffff


	//   ....[12]....
        /*00a8*/ 	.word	0xffffffff


	//----- nvinfo : EIATTR_COOP_GROUP_INSTR_OFFSETS
	.align		4
.L_42:
        /*00ac*/ 	.byte	0x04, 0x28
        /*00ae*/ 	.short	(.L_44 - .L_43)


	//   ....[0]....
.L_43:
        /*00b0*/ 	.word	0x00000090


	//   ....[1]....
        /*00b4*/ 	.word	0x000004d0


	//   ....[2]....
        /*00b8*/ 	.word	0x00000620


	//   ....[3]....
        /*00bc*/ 	.word	0x000007c0


	//   ....[4]....
        /*00c0*/ 	.word	0x000008c0


	//   ....[5]....
        /*00c4*/ 	.word	0x00000a30


	//   ....[6]....
        /*00c8*/ 	.word	0x00000b90


	//   ....[7]....
        /*00cc*/ 	.word	0x00001c70


	//   ....[8]....
        /*00d0*/ 	.word	0x000029c0


	//   ....[9]....
        /*00d4*/ 	.word	0x00002bd0


	//   ....[10]....
        /*00d8*/ 	.word	0x00002c00


	//   ....[11]....
        /*00dc*/ 	.word	0x00003510


	//   ....[12]....
        /*00e0*/ 	.word	0x00003740


	//----- nvinfo : EIATTR_VRC_CTA_INIT_COUNT
	.align		4
.L_44:
        /*00e4*/ 	.byte	0x02, 0x4a
        /*00e6*/ 	.byte	0x80
	.zero		1


	//----- nvinfo : EIATTR_SYSCALL_OFFSETS
	.align		4
        /*00e8*/ 	.byte	0x04, 0x46
        /*00ea*/ 	.short	(.L_46 - .L_45)


	//   ....[0]....
.L_45:
        /*00ec*/ 	.word	0x000050f0


	//   ....[1]....
        /*00f0*/ 	.word	0x00005230


	//   ....[2]....
        /*00f4*/ 	.word	0x00005a90


	//   ....[3]....
        /*00f8*/ 	.word	0x00007090


	//   ....[4]....
        /*00fc*/ 	.word	0x00008630


	//   ....[5]....
        /*0100*/ 	.word	0x00009c00


	//----- nvinfo : EIATTR_MBARRIER_INSTR_OFFSETS
	.align		4
.L_46:
        /*0104*/ 	.byte	0x04, 0x39
        /*0106*/ 	.short	(.L_48 - .L_47)


	//   ....[0]....
.L_47:
        /*0108*/ 	.word	0x000005b0
        /*010c*/ 	.word	0x000000ff
        /*0110*/ 	.word	0x00000000
        /*0114*/ 	.short	0x0100
        /*0116*/ 	.byte	0x05
	.zero		1


	//   ....[1]....
        /*0118*/ 	.word	0x000005c0
        /*011c*/ 	.word	0x000000ff
        /*0120*/ 	.word	0x00000018
        /*0124*/ 	.short	0x0100
        /*0126*/ 	.byte	0x05
	.zero		1


	//   ....[2]....
        /*0128*/ 	.word	0x000005d0
        /*012c*/ 	.word	0x000000ff
        /*0130*/ 	.word	0x00000008
        /*0134*/ 	.short	0x0100
        /*0136*/ 	.byte	0x05
	.zero		1


	//   ....[3]....
        /*0138*/ 	.word	0x000005e0
        /*013c*/ 	.word	0x000000ff
        /*0140*/ 	.word	0x00000020
        /*0144*/ 	.short	0x0100
        /*0146*/ 	.byte	0x05
	.zero		1


	//   ....[4]....
        /*0148*/ 	.word	0x000005f0
        /*014c*/ 	.word	0x000000ff
        /*0150*/ 	.word	0x00000010
        /*0154*/ 	.short	0x0100
        /*0156*/ 	.byte	0x05
	.zero		1


	//   ....[5]....
        /*0158*/ 	.word	0x00000600
        /*015c*/ 	.word	0x000000ff
        /*0160*/ 	.word	0x00000028
        /*0164*/ 	.short	0x0100
        /*0166*/ 	.byte	0x05
	.zero		1


	//   ....[6]....
        /*0168*/ 	.word	0x00000730
        /*016c*/ 	.word	0x000000ff
        /*0170*/ 	.word	0x00000030
        /*0174*/ 	.short	0x0100
        /*0176*/ 	.byte	0x07
	.zero		1


	//   ....[7]....
        /*0178*/ 	.word	0x00000740
        /*017c*/ 	.word	0x000000ff
        /*0180*/ 	.word	0x00000050
        /*0184*/ 	.short	0x0100
        /*0186*/ 	.byte	0x07
	.zero		1


	//   ....[8]....
        /*0188*/ 	.word	0x00000750
        /*018c*/ 	.word	0x000000ff
        /*0190*/ 	.word	0x00000038
        /*0194*/ 	.short	0x0100
        /*0196*/ 	.byte	0x07
	.zero		1


	//   ....[9]....
        /*0198*/ 	.word	0x00000760
        /*019c*/ 	.word	0x000000ff
        /*01a0*/ 	.word	0x00000058
        /*01a4*/ 	.short	0x0100
        /*01a6*/ 	.byte	0x07
	.zero		1


	//   ....[10]....
        /*01a8*/ 	.word	0x00000770
        /*01ac*/ 	.word	0x000000ff
        /*01b0*/ 	.word	0x00000040
        /*01b4*/ 	.short	0x0100
        /*01b6*/ 	.byte	0x07
	.zero		1


	//   ....[11]....
        /*01b8*/ 	.word	0x00000780
        /*01bc*/ 	.word	0x000000ff
        /*01c0*/ 	.word	0x00000060
        /*01c4*/ 	.short	0x0100
        /*01c6*/ 	.byte	0x07
	.zero		1


	//   ....[12]....
        /*01c8*/ 	.word	0x00000790
        /*01cc*/ 	.word	0x000000ff
        /*01d0*/ 	.word	0x00000048
        /*01d4*/ 	.short	0x0100
        /*01d6*/ 	.byte	0x07
	.zero		1


	//   ....[13]....
        /*01d8*/ 	.word	0x000007a0
        /*01dc*/ 	.word	0x000000ff
        /*01e0*/ 	.word	0x00000068
        /*01e4*/ 	.short	0x0100
        /*01e6*/ 	.byte	0x07
	.zero		1


	//   ....[14]....
        /*01e8*/ 	.word	0x00000890
        /*01ec*/ 	.word	0x000000ff
        /*01f0*/ 	.word	0x00000070
        /*01f4*/ 	.short	0x0100
        /*01f6*/ 	.byte	0x05
	.zero		1


	//   ....[15]....
        /*01f8*/ 	.word	0x000008a0
        /*01fc*/ 	.word	0x000000ff
        /*0200*/ 	.word	0x00000078
        /*0204*/ 	.short	0x0100
        /*0206*/ 	.byte	0x05
	.zero		1


	//   ....[16]....
        /*0208*/ 	.word	0x000009e0
        /*020c*/ 	.word	0x000000ff
        /*0210*/ 	.word	0x00000080
        /*0214*/ 	.short	0x0100
        /*0216*/ 	.byte	0x05
	.zero		1


	//   ....[17]....
        /*0218*/ 	.word	0x000009f0
        /*021c*/ 	.word	0x000000ff
        /*0220*/ 	.word	0x00000090
        /*0224*/ 	.short	0x0100
        /*0226*/ 	.byte	0x05
	.zero		1


	//   ....[18]....
        /*0228*/ 	.word	0x00000a00
        /*022c*/ 	.word	0x000000ff
        /*0230*/ 	.word	0x00000088
        /*0234*/ 	.short	0x0100
        /*0236*/ 	.byte	0x05
	.zero		1


	//   ....[19]....
        /*0238*/ 	.word	0x00000a10
        /*023c*/ 	.word	0x000000ff
        /*0240*/ 	.word	0x00000098
        /*0244*/ 	.short	0x0100
        /*0246*/ 	.byte	0x05
	.zero		1


	//   ....[20]....
        /*0248*/ 	.word	0x00000b40
        /*024c*/ 	.word	0x000000ff
        /*0250*/ 	.word	0x000000a0
        /*0254*/ 	.short	0x0100
        /*0256*/ 	.byte	0x07
	.zero		1


	//   ....[21]....
        /*0258*/ 	.word	0x00000b50
        /*025c*/ 	.word	0x000000ff
        /*0260*/ 	.word	0x000000b0
        /*0264*/ 	.short	0x0100
        /*0266*/ 	.byte	0x07
	.zero		1


	//   ....[22]....
        /*0268*/ 	.word	0x00000b60
        /*026c*/ 	.word	0x000000ff
        /*0270*/ 	.word	0x000000a8
        /*0274*/ 	.short	0x0100
        /*0276*/ 	.byte	0x07
	.zero		1


	//   ....[23]....
        /*0278*/ 	.word	0x00000b70
        /*027c*/ 	.word	0x000000ff
        /*0280*/ 	.word	0x000000b8
        /*0284*/ 	.short	0x0100
        /*0286*/ 	.byte	0x07
	.zero		1


	//   ....[24]....
        /*0288*/ 	.word	0x00000c60
        /*028c*/ 	.word	0x000000ff
        /*0290*/ 	.word	0x000000c0
        /*0294*/ 	.short	0x0100
        /*0296*/ 	.byte	0x05
	.zero		1


	//   ....[25]....
        /*0298*/ 	.word	0x00000c70
        /*029c*/ 	.word	0x000000ff
        /*02a0*/ 	.word	0x000000d0
        /*02a4*/ 	.short	0x0100
        /*02a6*/ 	.byte	0x05
	.zero		1


	//   ....[26]....
        /*02a8*/ 	.word	0x00000c80
        /*02ac*/ 	.word	0x000000ff
        /*02b0*/ 	.word	0x000000c8
        /*02b4*/ 	.short	0x0100
        /*02b6*/ 	.byte	0x05
	.zero		1


	//   ....[27]....
        /*02b8*/ 	.word	0x00000c90
        /*02bc*/ 	.word	0x000000ff
        /*02c0*/ 	.word	0x000000d8
        /*02c4*/ 	.short	0x0100
        /*02c6*/ 	.byte	0x05
	.zero		1


	//   ....[28]....
        /*02c8*/ 	.word	0x00001570
        /*02cc*/ 	.word	0x00000003
        /*02d0*/ 	.word	0x000000d0
        /*02d4*/ 	.short	0x010a
        /*02d6*/ 	.byte	0xff
	.zero		1


	//   ....[29]....
        /*02d8*/ 	.word	0x000015a0
        /*02dc*/ 	.word	0x00000003
        /*02e0*/ 	.word	0x000000c0
        /*02e4*/ 	.short	0x0101
        /*02e6*/ 	.byte	0xff
	.zero		1


	//   ....[30]....
        /*02e8*/ 	.word	0x00001670
        /*02ec*/ 	.word	0x000000ff
        /*02f0*/ 	.word	0x00000018
        /*02f4*/ 	.short	0x010a
        /*02f6*/ 	.byte	0x08
	.zero		1


	//   ....[31]....
        /*02f8*/ 	.word	0x00001710
        /*02fc*/ 	.word	0x000000ff
        /*0300*/ 	.word	0x00000018
        /*0304*/ 	.short	0x010a
        /*0306*/ 	.byte	0x21
	.zero		1


	//   ....[32]....
        /*0308*/ 	.word	0x00001860
        /*030c*/ 	.word	0x000000ff
        /*0310*/ 	.word	0x00000018
        /*0314*/ 	.short	0x010a
        /*0316*/ 	.byte	0x08
	.zero		1


	//   ....[33]....
        /*0318*/ 	.word	0x00001970
        /*031c*/ 	.word	0x000000ff
        /*0320*/ 	.word	0x00000078
        /*0324*/ 	.short	0x0101
        /*0326*/ 	.byte	0x04
	.zero		1


	//   ....[34]....
        /*0328*/ 	.word	0x00001990
        /*032c*/ 	.word	0x000000ff
        /*0330*/ 	.word	0x00000018
        /*0334*/ 	.short	0x010a
        /*0336*/ 	.byte	0x08
	.zero		1


	//   ....[35]....
        /*0338*/ 	.word	0x00001a10
        /*033c*/ 	.word	0x000000ff
        /*0340*/ 	.word	0x00000018
        /*0344*/ 	.short	0x010a
        /*0346*/ 	.byte	0x11
	.zero		1


	//   ....[36]....
        /*0348*/ 	.word	0x00001b60
        /*034c*/ 	.word	0x000000ff
        /*0350*/ 	.word	0x00000018
        /*0354*/ 	.short	0x010a
        /*0356*/ 	.byte	0x08
	.zero		1


	//   ....[37]....
        /*0358*/ 	.word	0x00001ca0
        /*035c*/ 	.word	0x00000002
        /*0360*/ 	.word	0x00000080
        /*0364*/ 	.short	0x010a
        /*0366*/ 	.byte	0xff
	.zero		1


	//   ....[38]....
        /*0368*/ 	.word	0x00001d60
        /*036c*/ 	.word	0x00000002
        /*0370*/ 	.word	0x00000000
        /*0374*/ 	.short	0x0101
        /*0376*/ 	.byte	0xff
	.zero		1


	//   ....[39]....
        /*0378*/ 	.word	0x000022c0
        /*037c*/ 	.word	0x000000ff
        /*0380*/ 	.word	0x00000000
        /*0384*/ 	.short	0x010a
        /*0386*/ 	.byte	0x05
	.zero		1


	//   ....[40]....
        /*0388*/ 	.word	0x00002350
        /*038c*/ 	.word	0x000000ff
        /*0390*/ 	.word	0x00000000
        /*0394*/ 	.short	0x010a
        /*0396*/ 	.byte	0x05
	.zero		1


	//   ....[41]....
        /*0398*/ 	.word	0x000023f0
        /*039c*/ 	.word	0x00000000
        /*03a0*/ 	.word	0x00000000
        /*03a4*/ 	.short	0x010a
        /*03a6*/ 	.byte	0xff
	.zero		1


	//   ....[42]....
        /*03a8*/ 	.word	0x00002510
        /*03ac*/ 	.word	0x00000000
        /*03b0*/ 	.word	0x000000c0
        /*03b4*/ 	.short	0x010a
        /*03b6*/ 	.byte	0xff
	.zero		1


	//   ....[43]....
        /*03b8*/ 	.word	0x00002570
        /*03bc*/ 	.word	0x00000004
        /*03c0*/ 	.word	0x00000000
        /*03c4*/ 	.short	0x0101
        /*03c6*/ 	.byte	0xff
	.zero		1


	//   ....[44]....
        /*03c8*/ 	.word	0x00002590
        /*03cc*/ 	.word	0x000000ff
        /*03d0*/ 	.word	0x00000090
        /*03d4*/ 	.short	0x010a
        /*03d6*/ 	.byte	0x05
	.zero		1


	//   ....[45]....
        /*03d8*/ 	.word	0x000026b0
        /*03dc*/ 	.word	0x00000000
        /*03e0*/ 	.word	0x00000080
        /*03e4*/ 	.short	0x010a
        /*03e6*/ 	.byte	0xff
	.zero		1


	//   ....[46]....
        /*03e8*/ 	.word	0x000027c0
        /*03ec*/ 	.word	0x00000000
        /*03f0*/ 	.word	0x00000000
        /*03f4*/ 	.short	0x0101
        /*03f6*/ 	.byte	0xff
	.zero		1


	//   ....[47]....
        /*03f8*/ 	.word	0x00002850
        /*03fc*/ 	.word	0x000000ff
        /*0400*/ 	.word	0x00000090
        /*0404*/ 	.short	0x0106
        /*0406*/ 	.byte	0x05
	.zero		1


	//   ....[48]....
        /*0408*/ 	.word	0x00002870
        /*040c*/ 	.word	0x000000ff
        /*0410*/ 	.word	0x00000090
        /*0414*/ 	.short	0x010a
        /*0416*/ 	.byte	0x05
	.zero		1


	//   ....[49]....
        /*0418*/ 	.word	0x00002900
        /*041c*/ 	.word	0x000000ff
        /*0420*/ 	.word	0x00000090
        /*0424*/ 	.short	0x0106
        /*0426*/ 	.byte	0x04
	.zero		1


	//   ....[50]....
        /*0428*/ 	.word	0x00002940
        /*042c*/ 	.word	0x00000000
        /*0430*/ 	.word	0x00000090
        /*0434*/ 	.short	0x010a
        /*0436*/ 	.byte	0xff
	.zero		1


	//   ....[51]....
        /*0438*/ 	.word	0x00002e80
        /*043c*/ 	.word	0x00000000
        /*0440*/ 	.word	0x00000080
        /*0444*/ 	.short	0x010a
        /*0446*/ 	.byte	0xff
	.zero		1


	//   ....[52]....
        /*0448*/ 	.word	0x00002f90
        /*044c*/ 	.word	0x00000003
        /*0450*/ 	.word	0x00000000
        /*0454*/ 	.short	0x0101
        /*0456*/ 	.byte	0xff
	.zero		1


	//   ....[53]....
        /*0458*/ 	.word	0x00002fa0
        /*045c*/ 	.word	0x000000ff
        /*0460*/ 	.word	0x00000000
        /*0464*/ 	.short	0x010a
        /*0466*/ 	.byte	0x06
	.zero		1


	//   ....[54]....
        /*0468*/ 	.word	0x00002fc0
        /*046c*/ 	.word	0x000000ff
        /*0470*/ 	.word	0x000000b0
        /*0474*/ 	.short	0x010a
        /*0476*/ 	.byte	0x07
	.zero		1


	//   ....[55]....
        /*0478*/ 	.word	0x00003090
        /*047c*/ 	.word	0x000000ff
        /*0480*/ 	.word	0x00000000
        /*0484*/ 	.short	0x010a
        /*0486*/ 	.byte	0x06
	.zero		1


	//   ....[56]....
        /*0488*/ 	.word	0x000031c0
        /*048c*/ 	.word	0x000000ff
        /*0490*/ 	.word	0x00000000
        /*0494*/ 	.short	0x010a
        /*0496*/ 	.byte	0x1a
	.zero		1


	//   ....[57]....
        /*0498*/ 	.word	0x00003460
        /*049c*/ 	.word	0x000000ff
        /*04a0*/ 	.word	0x00000000
        /*04a4*/ 	.short	0x010a
        /*04a6*/ 	.byte	0x06
	.zero		1


	//   ....[58]....
        /*04a8*/ 	.word	0x000034f0
        /*04ac*/ 	.word	0x000000ff
        /*04b0*/ 	.word	0x00000000
        /*04b4*/ 	.short	0x010a
        /*04b6*/ 	.byte	0x07
	.zero		1


	//   ....[59]....
        /*04b8*/ 	.word	0x00003970
        /*04bc*/ 	.word	0x00000000
        /*04c0*/ 	.word	0x00000080
        /*04c4*/ 	.short	0x010a
        /*04c6*/ 	.byte	0xff
	.zero		1


	//   ....[60]....
        /*04c8*/ 	.word	0x00003a30
        /*04cc*/ 	.word	0x00000000
        /*04d0*/ 	.word	0x00000000
        /*04d4*/ 	.short	0x0101
        /*04d6*/ 	.byte	0xff
	.zero		1


	//   ....[61]....
        /*04d8*/ 	.word	0x00003d50
        /*04dc*/ 	.word	0x000000ff
        /*04e0*/ 	.word	0x00000078
        /*04e4*/ 	.short	0x010a
        /*04e6*/ 	.byte	0x07
	.zero		1


	//   ....[62]....
        /*04e8*/ 	.word	0x00003f40
        /*04ec*/ 	.word	0x000000ff
        /*04f0*/ 	.word	0x00000050
        /*04f4*/ 	.short	0x010a
        /*04f6*/ 	.byte	0x07
	.zero		1


	//   ....[63]....
        /*04f8*/ 	.word	0x000040b0
        /*04fc*/ 	.word	0x000000ff
        /*0500*/ 	.word	0x00000030
        /*0504*/ 	.short	0x010b
        /*0506*/ 	.byte	0x07
	.zero		1


	//   ....[64]....
        /*0508*/ 	.word	0x000040c0
        /*050c*/ 	.word	0x000000ff
        /*0510*/ 	.word	0x00000000
        /*0514*/ 	.short	0x0101
        /*0516*/ 	.byte	0x08
	.zero		1


	//   ....[65]....
        /*0518*/ 	.word	0x000040e0
        /*051c*/ 	.word	0x000000ff
        /*0520*/ 	.word	0x00000058
        /*0524*/ 	.short	0x010a
        /*0526*/ 	.byte	0x07
	.zero		1


	//   ....[66]....
        /*0528*/ 	.word	0x00004240
        /*052c*/ 	.word	0x000000ff
        /*0530*/ 	.word	0x00000038
        /*0534*/ 	.short	0x010b
        /*0536*/ 	.byte	0x07
	.zero		1


	//   ....[67]....
        /*0538*/ 	.word	0x00004250
        /*053c*/ 	.word	0x000000ff
        /*0540*/ 	.word	0x00000000
        /*0544*/ 	.short	0x0101
        /*0546*/ 	.byte	0x08
	.zero		1


	//   ....[68]....
        /*0548*/ 	.word	0x00004260
        /*054c*/ 	.word	0x000000ff
        /*0550*/ 	.word	0x00000060
        /*0554*/ 	.short	0x010a
        /*0556*/ 	.byte	0x07
	.zero		1


	//   ....[69]....
        /*0558*/ 	.word	0x00004400
        /*055c*/ 	.word	0x000000ff
        /*0560*/ 	.word	0x00000040
        /*0564*/ 	.short	0x010b
        /*0566*/ 	.byte	0x07
	.zero		1


	//   ....[70]....
        /*0568*/ 	.word	0x00004470
        /*056c*/ 	.word	0x000000ff
        /*0570*/ 	.word	0x00000000
        /*0574*/ 	.short	0x0101
        /*0576*/ 	.byte	0x08
	.zero		1


	//   ....[71]....
        /*0578*/ 	.word	0x000044a0
        /*057c*/ 	.word	0x000000ff
        /*0580*/ 	.word	0x00000068
        /*0584*/ 	.short	0x010a
        /*0586*/ 	.byte	0x07
	.zero		1


	//   ....[72]....
        /*0588*/ 	.word	0x000046b0
        /*058c*/ 	.word	0x000000ff
        /*0590*/ 	.word	0x00000048
        /*0594*/ 	.short	0x010b
        /*0596*/ 	.byte	0x07
	.zero		1


	//   ....[73]....
        /*0598*/ 	.word	0x000046d0
        /*059c*/ 	.word	0x000000ff
        /*05a0*/ 	.word	0x00000000
        /*05a4*/ 	.short	0x0101
        /*05a6*/ 	.byte	0x0d
	.zero		1


	//   ....[74]....
        /*05a8*/ 	.word	0x00004700
        /*05ac*/ 	.word	0x000000ff
        /*05b0*/ 	.word	0x00000050
        /*05b4*/ 	.short	0x010a
        /*05b6*/ 	.byte	0x07
	.zero		1


	//   ....[75]....
        /*05b8*/ 	.word	0x00004720
        /*05bc*/ 	.word	0x000000ff
        /*05c0*/ 	.word	0x00000058
        /*05c4*/ 	.short	0x010a
        /*05c6*/ 	.byte	0x07
	.zero		1


	//   ....[76]....
        /*05c8*/ 	.word	0x00004740
        /*05cc*/ 	.word	0x000000ff
        /*05d0*/ 	.word	0x00000060
        /*05d4*/ 	.short	0x010a
        /*05d6*/ 	.byte	0x07
	.zero		1


	//   ....[77]....
        /*05d8*/ 	.word	0x00004780
        /*05dc*/ 	.word	0x00000000
        /*05e0*/ 	.word	0x00000068
        /*05e4*/ 	.short	0x010a
        /*05e6*/ 	.byte	0xff
	.zero		1


	//   ....[78]....
        /*05e8*/ 	.word	0x00004ac0
        /*05ec*/ 	.word	0x00000000
        /*05f0*/ 	.word	0x00000080
        /*05f4*/ 	.short	0x010a
        /*05f6*/ 	.byte	0xff
	.zero		1


	//   ....[79]....
        /*05f8*/ 	.word	0x00004bd0
        /*05fc*/ 	.word	0x00000000
        /*0600*/ 	.word	0x00000000
        /*0604*/ 	.short	0x0101
        /*0606*/ 	.byte	0xff
	.zero		1


	//   ....[80]....
        /*0608*/ 	.word	0x00005630
        /*060c*/ 	.word	0x00000003
        /*0610*/ 	.word	0x00000030
        /*0614*/ 	.short	0x010a
        /*0616*/ 	.byte	0xff
	.zero		1


	//   ....[81]....
        /*0618*/ 	.word	0x00005670
        /*061c*/ 	.word	0x0000006c
        /*0620*/ 	.word	0x000000a0
        /*0624*/ 	.short	0x010a
        /*0626*/ 	.byte	0xff
	.zero		1


	//   ....[82]....
        /*0628*/ 	.word	0x000057b0
        /*062c*/ 	.word	0x00000003
        /*0630*/ 	.word	0x00000030
        /*0634*/ 	.short	0x010a
        /*0636*/ 	.byte	0xff
	.zero		1


	//   ....[83]....
        /*0638*/ 	.word	0x000058f0
        /*063c*/ 	.word	0x00000000
        /*0640*/ 	.word	0x00000000
        /*0644*/ 	.short	0x0101
        /*0646*/ 	.byte	0xff
	.zero		1


	//   ....[84]....
        /*0648*/ 	.word	0x00005970
        /*064c*/ 	.word	0x0000006c
        /*0650*/ 	.word	0x000000a0
        /*0654*/ 	.short	0x010a
        /*0656*/ 	.byte	0xff
	.zero		1


	//   ....[85]....
        /*0658*/ 	.word	0x00006d00
        /*065c*/ 	.word	0x00000076
        /*0660*/ 	.word	0x00000030
        /*0664*/ 	.short	0x010a
        /*0666*/ 	.byte	0xff
	.zero		1


	//   ....[86]....
        /*0668*/ 	.word	0x00006dd0
        /*066c*/ 	.word	0x00000076
        /*0670*/ 	.word	0x00000030
        /*0674*/ 	.short	0x010a
        /*0676*/ 	.byte	0xff
	.zero		1


	//   ....[87]....
        /*0678*/ 	.word	0x00006f30
        /*067c*/ 	.word	0x00000003
        /*0680*/ 	.word	0x00000000
        /*0684*/ 	.short	0x0101
        /*0686*/ 	.byte	0xff
	.zero		1


	//   ....[88]....
        /*0688*/ 	.word	0x000082a0
        /*068c*/ 	.word	0x00000000
        /*0690*/ 	.word	0x00000030
        /*0694*/ 	.short	0x010a
        /*0696*/ 	.byte	0xff
	.zero		1


	//   ....[89]....
        /*0698*/ 	.word	0x00008370
        /*069c*/ 	.word	0x00000000
        /*06a0*/ 	.word	0x00000030
        /*06a4*/ 	.short	0x010a
        /*06a6*/ 	.byte	0xff
	.zero		1


	//   ....[90]....
        /*06a8*/ 	.word	0x000084b0
        /*06ac*/ 	.word	0x00000000
        /*06b0*/ 	.word	0x00000000
        /*06b4*/ 	.short	0x0101
        /*06b6*/ 	.byte	0xff
	.zero		1


	//   ....[91]....
        /*06b8*/ 	.word	0x00009870
        /*06bc*/ 	.word	0x00000000
        /*06c0*/ 	.word	0x00000030
        /*06c4*/ 	.short	0x010a
        /*06c6*/ 	.byte	0xff
	.zero		1


	//   ....[92]....
        /*06c8*/ 	.word	0x00009940
        /*06cc*/ 	.word	0x00000000
        /*06d0*/ 	.word	0x00000030
        /*06d4*/ 	.short	0x010a
        /*06d6*/ 	.byte	0xff
	.zero		1


	//   ....[93]....
        /*06d8*/ 	.word	0x00009a80
        /*06dc*/ 	.word	0x00000000
        /*06e0*/ 	.word	0x00000000
        /*06e4*/ 	.short	0x0101
        /*06e6*/ 	.byte	0xff
	.zero		1


	//   ....[94]....
        /*06e8*/ 	.word	0x00009ec0
        /*06ec*/ 	.word	0x000000ff
        /*06f0*/ 	.word	0x00000000
        /*06f4*/ 	.short	0x0101
        /*06f6*/ 	.byte	0x05
	.zero		1


	//   ....[95]....
        /*06f8*/ 	.word	0x0000b000
        /*06fc*/ 	.word	0x00000003
        /*0700*/ 	.word	0x000000d0
        /*0704*/ 	.short	0x010a
        /*0706*/ 	.byte	0xff
	.zero		1


	//   ....[96]....
        /*0708*/ 	.word	0x0000b060
        /*070c*/ 	.word	0x00000002
        /*0710*/ 	.word	0x00000018
        /*0714*/ 	.short	0x010a
        /*0716*/ 	.byte	0xff
	.zero		1


	//   ....[97]....
        /*0718*/ 	.word	0x0000b0c0
        /*071c*/ 	.word	0x00000002
        /*0720*/ 	.word	0x00000018
        /*0724*/ 	.short	0x010a
        /*0726*/ 	.byte	0xff
	.zero		1


	//   ....[98]....
        /*0728*/ 	.word	0x0000b110
        /*072c*/ 	.word	0x00000002
        /*0730*/ 	.word	0x00000080
        /*0734*/ 	.short	0x010a
        /*0736*/ 	.byte	0xff
	.zero		1


	//   ....[99]....
        /*0738*/ 	.word	0x0000b170
        /*073c*/ 	.word	0x00000000
        /*0740*/ 	.word	0x00000000
        /*0744*/ 	.short	0x010a
        /*0746*/ 	.byte	0xff
	.zero		1


	//   ....[100]....
        /*0748*/ 	.word	0x0000b1d0
        /*074c*/ 	.word	0x00000000
        /*0750*/ 	.word	0x00000000
        /*0754*/ 	.short	0x010a
        /*0756*/ 	.byte	0xff
	.zero		1


	//   ....[101]....
        /*0758*/ 	.word	0x0000b220
        /*075c*/ 	.word	0x00000000
        /*0760*/ 	.word	0x000000c0
        /*0764*/ 	.short	0x010a
        /*0766*/ 	.byte	0xff
	.zero		1


	//   ....[102]....
        /*0768*/ 	.word	0x0000b280
        /*076c*/ 	.word	0x00000000
        /*0770*/ 	.word	0x00000090
        /*0774*/ 	.short	0x010a
        /*0776*/ 	.byte	0xff
	.zero		1


	//   ....[103]....
        /*0778*/ 	.word	0x0000b2d0
        /*077c*/ 	.word	0x00000000
        /*0780*/ 	.word	0x00000080
        /*0784*/ 	.short	0x010a
        /*0786*/ 	.byte	0xff
	.zero		1


	//   ....[104]....
        /*0788*/ 	.word	0x0000b330
        /*078c*/ 	.word	0x00000000
        /*0790*/ 	.word	0x00000090
        /*0794*/ 	.short	0x010a
        /*0796*/ 	.byte	0xff
	.zero		1


	//   ....[105]....
        /*0798*/ 	.word	0x0000b380
        /*079c*/ 	.word	0x00000000
        /*07a0*/ 	.word	0x00000080
        /*07a4*/ 	.short	0x010a
        /*07a6*/ 	.byte	0xff
	.zero		1


	//   ....[106]....
        /*07a8*/ 	.word	0x0000b3e0
        /*07ac*/ 	.word	0x00000003
        /*07b0*/ 	.word	0x000000b0
        /*07b4*/ 	.short	0x010a
        /*07b6*/ 	.byte	0xff
	.zero		1


	//   ....[107]....
        /*07b8*/ 	.word	0x0000b440
        /*07bc*/ 	.word	0x00000000
        /*07c0*/ 	.word	0x00000000
        /*07c4*/ 	.short	0x010a
        /*07c6*/ 	.byte	0xff
	.zero		1


	//   ....[108]....
        /*07c8*/ 	.word	0x0000b4a0
        /*07cc*/ 	.word	0x00000000
        /*07d0*/ 	.word	0x00000000
        /*07d4*/ 	.short	0x010a
        /*07d6*/ 	.byte	0xff
	.zero		1


	//   ....[109]....
        /*07d8*/ 	.word	0x0000b500
        /*07dc*/ 	.word	0x00000000
        /*07e0*/ 	.word	0x00000000
        /*07e4*/ 	.short	0x010a
        /*07e6*/ 	.byte	0xff
	.zero		1


	//   ....[110]....
        /*07e8*/ 	.word	0x0000b550
        /*07ec*/ 	.word	0x00000000
        /*07f0*/ 	.word	0x00000080
        /*07f4*/ 	.short	0x010a
        /*07f6*/ 	.byte	0xff
	.zero		1


	//   ....[111]....
        /*07f8*/ 	.word	0x0000b5b0
        /*07fc*/ 	.word	0x00000000
        /*0800*/ 	.word	0x00000078
        /*0804*/ 	.short	0x010a
        /*0806*/ 	.byte	0xff
	.zero		1


	//   ....[112]....
        /*0808*/ 	.word	0x0000b610
        /*080c*/ 	.word	0x00000003
        /*0810*/ 	.word	0x00000050
        /*0814*/ 	.short	0x010a
        /*0816*/ 	.byte	0xff
	.zero		1


	//   ....[113]....
        /*0818*/ 	.word	0x0000b670
        /*081c*/ 	.word	0x00000003
        /*0820*/ 	.word	0x00000058
        /*0824*/ 	.short	0x010a
        /*0826*/ 	.byte	0xff
	.zero		1


	//   ....[114]....
        /*0828*/ 	.word	0x0000b6d0
        /*082c*/ 	.word	0x00000003
        /*0830*/ 	.word	0x00000060
        /*0834*/ 	.short	0x010a
        /*0836*/ 	.byte	0xff
	.zero		1


	//   ....[115]....
        /*0838*/ 	.word	0x0000b730
        /*083c*/ 	.word	0x00000003
        /*0840*/ 	.word	0x00000068
        /*0844*/ 	.short	0x010a
        /*0846*/ 	.byte	0xff
	.zero		1


	//   ....[116]....
        /*0848*/ 	.word	0x0000b790
        /*084c*/ 	.word	0x00000000
        /*0850*/ 	.word	0x00000050
        /*0854*/ 	.short	0x010a
        /*0856*/ 	.byte	0xff
	.zero		1


	//   ....[117]....
        /*0858*/ 	.word	0x0000b7f0
        /*085c*/ 	.word	0x00000000
        /*0860*/ 	.word	0x00000058
        /*0864*/ 	.short	0x010a
        /*0866*/ 	.byte	0xff
	.zero		1


	//   ....[118]....
        /*0868*/ 	.word	0x0000b850
        /*086c*/ 	.word	0x00000000
        /*0870*/ 	.word	0x00000060
        /*0874*/ 	.short	0x010a
        /*0876*/ 	.byte	0xff
	.zero		1


	//   ....[119]....
        /*0878*/ 	.word	0x0000b8a0
        /*087c*/ 	.word	0x00000000
        /*0880*/ 	.word	0x00000080
        /*0884*/ 	.short	0x010a
        /*0886*/ 	.byte	0xff
	.zero		1


	//   ....[120]....
        /*0888*/ 	.word	0x0000b8f0
        /*088c*/ 	.word	0x00000003
        /*0890*/ 	.word	0x00000030
        /*0894*/ 	.short	0x010a
        /*0896*/ 	.byte	0xff
	.zero		1


	//   ....[121]....
        /*0898*/ 	.word	0x0000b940
        /*089c*/ 	.word	0x0000006c
        /*08a0*/ 	.word	0x000000a0
        /*08a4*/ 	.short	0x010a
        /*08a6*/ 	.byte	0xff
	.zero		1


	//   ....[122]....
        /*08a8*/ 	.word	0x0000b990
        /*08ac*/ 	.word	0x00000076
        /*08b0*/ 	.word	0x00000030
        /*08b4*/ 	.short	0x010a
        /*08b6*/ 	.byte	0xff
	.zero		1


	//   ....[123]....
        /*08b8*/ 	.word	0x0000b9e0
        /*08bc*/ 	.word	0x00000000
        /*08c0*/ 	.word	0x00000030
        /*08c4*/ 	.short	0x010a
        /*08c6*/ 	.byte	0xff
	.zero		1


	//   ....[124]....
        /*08c8*/ 	.word	0x0000ba30
        /*08cc*/ 	.word	0x00000000
        /*08d0*/ 	.word	0x00000030
        /*08d4*/ 	.short	0x010a
        /*08d6*/ 	.byte	0xff
	.zero		1


	//----- nvinfo : EIATTR_NUM_MBARRIERS
	.align		4
.L_48:
        /*08d8*/ 	.byte	0x03, 0x38
        /*08da*/ 	.short	0x001c


	//----- nvinfo : EIATTR_EXIT_INSTR_OFFSETS
	.align		4
        /*08dc*/ 	.byte	0x04, 0x1c
        /*08de*/ 	.short	(.L_50 - .L_49)


	//   ....[0]....
.L_49:
        /*08e0*/ 	.word	0x00002420


	//   ....[1]....
        /*08e4*/ 	.word	0x00002910


	//   ....[2]....
        /*08e8*/ 	.word	0x00002970


	//   ....[3]....
        /*08ec*/ 	.word	0x00003750


	//   ....[4]....
        /*08f0*/ 	.word	0x000047b0


	//   ....[5]....
        /*08f4*/ 	.word	0x000047f0


	//   ....[6]....
        /*08f8*/ 	.word	0x0000aff0


	//----- nvinfo : EIATTR_MAX_THREADS
	.align		4
.L_50:
        /*08fc*/ 	.byte	0x04, 0x05
        /*08fe*/ 	.short	(.L_52 - .L_51)
.L_51:
        /*0900*/ 	.word	0x00000100
        /*0904*/ 	.word	0x00000001
        /*0908*/ 	.word	0x00000001


	//----- nvinfo : EIATTR_CRS_STACK_SIZE
	.align		4
.L_52:
        /*090c*/ 	.byte	0x04, 0x1e
        /*090e*/ 	.short	(.L_54 - .L_53)
.L_53:
        /*0910*/ 	.word	0x00000000


	//----- nvinfo : EIATTR_CBANK_PARAM_SIZE
	.align		4
.L_54:
        /*0914*/ 	.byte	0x03, 0x19
        /*0916*/ 	.short	0x0800


	//----- nvinfo : EIATTR_PARAM_CBANK
	.align		4
        /*0918*/ 	.byte	0x04, 0x0a
        /*091a*/ 	.short	(.L_56 - .L_55)
	.align		4
.L_55:
        /*091c*/ 	.word	index@(.nv.constant0._ZN7cutlass13device_kernelINS_4gemm6kernel13GemmUniversalIN4cute5tupleIJiiiiEEENS1_10collective13CollectiveMmaINS1_35MainloopSm100TmaUmmaWarpSpecializedILi3ELi2ELi2ENS5_IJNS4_1CILi1EEESB_SB_EEEEENS5_IJNSA_ILi128EEENSA_ILi256EEESE_EEEaNS5_IJlSB_lEEEaSH_NS4_8TiledMMAINS4_8MMA_AtomIJNS4_15SM100_MMA_S8_SSIaaiLi128ELi256ELNS4_4UMMA5MajorE0ELSM_0ELNSL_8SaturateE0EEEEEENS4_6LayoutISC_NS5_IJNSA_ILi0EEESR_SR_EEEEENS5_IJNS4_10UnderscoreESU_SU_EEEEENS4_13SM90_TMA_LOADENS4_14ComposedLayoutINS4_7SwizzleILi3ELi4ELi3EEENS4_18smem_ptr_flag_bitsILi8EEENSQ_INS5_IJNSA_ILi8EEESE_EEENS5_IJSE_SB_EEEEEEEvNS4_8identityESX_S17_vS18_EENS_8epilogue10collective18CollectiveEpilogueINS1A_23Sm100TmaWarpSpecializedILi4ELi2ELi64ELb0ELb0EEEJSG_NS5_IJNSQ_ISE_SB_EENSQ_INSA_ILi64EEESB_EEEEEaSH_aSH_NS1A_6fusion15FusionCallbacksIS1E_NS1J_17LinearCombinationIaiaiLNS_15FloatRoundStyleE2EEESG_S1I_JEEENS4_5SM1004TMEM4LOAD26SM100_TMEM_LOAD_32dp32b64xESX_NSY_INSZ_ILi2ELi4ELi3EEES12_NSQ_INS5_IJS13_S1G_EEENS5_IJS1G_SB_EEEEEEENS4_39AutoVectorizingCopyWithAssumedAlignmentILi128EEENS4_14SM90_TMA_STOREES1X_S1Z_S1Z_EEEvvEEEEvNT_6ParamsE)
        /*0920*/ 	.short	0x0380
        /*0922*/ 	.short	0x0800


	//----- nvinfo : EIATTR_SW_WAR
	.align		4
.L_56:
        /*0924*/ 	.byte	0x04, 0x36
        /*0926*/ 	.short	(.L_58 - .L_57)
.L_57:
        /*0928*/ 	.word	0x00000008
.L_58:


//--------------------- .nv.callgraph             --------------------------
	.section	.nv.callgraph,"",@"SHT_CUDA_CALLGRAPH"
	.align	4
	.sectionentsize	8
	.align		4
        /*0000*/ 	.word	0x00000000
	.align		4
        /*0004*/ 	.word	0xffffffff
	.align		4
        /*0008*/ 	.word	index@(_ZN7cutlass13device_kernelINS_4gemm6kernel13GemmUniversalIN4cute5tupleIJiiiiEEENS1_10collective13CollectiveMmaINS1_35MainloopSm100TmaUmmaWarpSpecializedILi3ELi2ELi2ENS5_IJNS4_1CILi1EEESB_SB_EEEEENS5_IJNSA_ILi128EEENSA_ILi256EEESE_EEEaNS5_IJlSB_lEEEaSH_NS4_8TiledMMAINS4_8MMA_AtomIJNS4_15SM100_MMA_S8_SSIaaiLi128ELi256ELNS4_4UMMA5MajorE0ELSM_0ELNSL_8SaturateE0EEEEEENS4_6LayoutISC_NS5_IJNSA_ILi0EEESR_SR_EEEEENS5_IJNS4_10UnderscoreESU_SU_EEEEENS4_13SM90_TMA_LOADENS4_14ComposedLayoutINS4_7SwizzleILi3ELi4ELi3EEENS4_18smem_ptr_flag_bitsILi8EEENSQ_INS5_IJNSA_ILi8EEESE_EEENS5_IJSE_SB_EEEEEEEvNS4_8identityESX_S17_vS18_EENS_8epilogue10collective18CollectiveEpilogueINS1A_23Sm100TmaWarpSpecializedILi4ELi2ELi64ELb0ELb0EEEJSG_NS5_IJNSQ_ISE_SB_EENSQ_INSA_ILi64EEESB_EEEEEaSH_aSH_NS1A_6fusion15FusionCallbacksIS1E_NS1J_17LinearCombinationIaiaiLNS_15FloatRoundStyleE2EEESG_S1I_JEEENS4_5SM1004TMEM4LOAD26SM100_TMEM_LOAD_32dp32b64xESX_NSY_INSZ_ILi2ELi4ELi3EEES12_NSQ_INS5_IJS13_S1G_EEENS5_IJS1G_SB_EEEEEEENS4_39AutoVectorizingCopyWithAssumedAlignmentILi128EEENS4_14SM90_TMA_STOREES1X_S1Z_S1Z_EEEvvEEEEvNT_6ParamsE)
	.align		4
        /*000c*/ 	.word	index@(__assertfail)
	.align		4
        /*0010*/ 	.word	0x00000000
	.align		4
        /*0014*/ 	.word	0xfffffffe
	.align		4
        /*0018*/ 	.word	0x00000000
	.align		4
        /*001c*/ 	.word	0xfffffffd
	.align		4
        /*0020*/ 	.word	0x00000000
	.align		4
        /*0024*/ 	.word	0xfffffffc


//--------------------- .nv.constant4             --------------------------
	.section	.nv.constant4,"a",@progbits
	.align	8
	.align		8
.nv.constant4:
        /*0000*/ 	.dword	__assertfail
	.align		8
        /*0008*/ 	.dword	__unnamed_1
	.align		8
        /*0010*/ 	.dword	__unnamed_2
	.align		8
        /*0018*/ 	.dword	__unnamed_3
	.align		8
        /*0020*/ 	.dword	_ZN40_INTERNAL_916b8102_4_k_cu_84c32b64_237814cuda3std3__45__cpo5beginE
	.align		8
        /*0028*/ 	.dword	_ZN40_INTERNAL_916b8102_4_k_cu_84c32b64_237814cuda3std3__45__cpo3endE
	.align		8
        /*0030*/ 	.dword	_ZN40_INTERNAL_916b8102_4_k_cu_84c32b64_237814cuda3std3__45__cpo6cbeginE
	.align		8
        /*0038*/ 	.dword	_ZN40_INTERNAL_916b8102_4_k_cu_84c32b64_237814cuda3std3__45__cpo4cendE
	.align		8
        /*0040*/ 	.dword	_ZN40_INTERNAL_916b8102_4_k_cu_84c32b64_237814cuda3std3__442_GLOBAL__N__916b8102_4_k_cu_84c32b64_237816ignoreE
	.align		8
        /*0048*/ 	.dword	_ZN40_INTERNAL_916b8102_4_k_cu_84c32b64_237814cuda3std3__419piecewise_constructE
	.align		8
        /*0050*/ 	.dword	_ZN40_INTERNAL_916b8102_4_k_cu_84c32b64_237814cuda3std3__48in_placeE
	.align		8
        /*0058*/ 	.dword	_ZN40_INTERNAL_916b8102_4_k_cu_84c32b64_237814cuda3std6ranges3__45__cpo4swapE
	.align		8
        /*0060*/ 	.dword	_ZN40_INTERNAL_916b8102_4_k_cu_84c32b64_237814cuda3std6ranges3__45__cpo9iter_moveE
	.align		8
        /*0068*/ 	.dword	_ZN40_INTERNAL_916b8102_4_k_cu_84c32b64_237814cute7productE
	.align		8
        /*0070*/ 	.dword	_ZN40_INTERNAL_916b8102_4_k_cu_84c32b64_237814cute1_E
	.align		8
        /*0078*/ 	.dword	$str$25
	.align		8
        /*0080*/ 	.dword	$str$26
	.align		8
        /*0088*/ 	.dword	$str$27
	.align		8
        /*0090*/ 	.dword	$str$28


//--------------------- .text._ZN7cutlass13device_kernelINS_4gemm6kernel13GemmUniversalIN4cute5tupleIJiiiiEEENS1_10collective13CollectiveMmaINS1_35MainloopSm100TmaUmmaWarpSpecializedILi3ELi2ELi2ENS5_IJNS4_1CILi1EEESB_SB_EEEEENS5_IJNSA_ILi128EEENSA_ILi256EEESE_EEEaNS5_IJlSB_lEEEaSH_NS4_8TiledMMAINS4_8MMA_AtomIJNS4_15SM100_MMA_S8_SSIaaiLi128ELi256ELNS4_4UMMA5MajorE0ELSM_0ELNSL_8SaturateE0EEEEEENS4_6LayoutISC_NS5_IJNSA_ILi0EEESR_SR_EEEEENS5_IJNS4_10UnderscoreESU_SU_EEEEENS4_13SM90_TMA_LOADENS4_14ComposedLayoutINS4_7SwizzleILi3ELi4ELi3EEENS4_18smem_ptr_flag_bitsILi8EEENSQ_INS5_IJNSA_ILi8EEESE_EEENS5_IJSE_SB_EEEEEEEvNS4_8identityESX_S17_vS18_EENS_8epilogue10collective18CollectiveEpilogueINS1A_23Sm100TmaWarpSpecializedILi4ELi2ELi64ELb0ELb0EEEJSG_NS5_IJNSQ_ISE_SB_EENSQ_INSA_ILi64EEESB_EEEEEaSH_aSH_NS1A_6fusion15FusionCallbacksIS1E_NS1J_17LinearCombinationIaiaiLNS_15FloatRoundStyleE2EEESG_S1I_JEEENS4_5SM1004TMEM4LOAD26SM100_TMEM_LOAD_32dp32b64xESX_NSY_INSZ_ILi2ELi4ELi3EEES12_NSQ_INS5_IJS13_S1G_EEENS5_IJS1G_SB_EEEEEEENS4_39AutoVectorizingCopyWithAssumedAlignmentILi128EEENS4_14SM90_TMA_STOREES1X_S1Z_S1Z_EEEvvEEEEvNT_6ParamsE --------------------------
	.section	.text._ZN7cutlass13device_kernelINS_4gemm6kernel13GemmUniversalIN4cute5tupleIJiiiiEEENS1_10collective13CollectiveMmaINS1_35MainloopSm100TmaUmmaWarpSpecializedILi3ELi2ELi2ENS5_IJNS4_1CILi1EEESB_SB_EEEEENS5_IJNSA_ILi128EEENSA_ILi256EEESE_EEEaNS5_IJlSB_lEEEaSH_NS4_8TiledMMAINS4_8MMA_AtomIJNS4_15SM100_MMA_S8_SSIaaiLi128ELi256ELNS4_4UMMA5MajorE0ELSM_0ELNSL_8SaturateE0EEEEEENS4_6LayoutISC_NS5_IJNSA_ILi0EEESR_SR_EEEEENS5_IJNS4_10UnderscoreESU_SU_EEEEENS4_13SM90_TMA_LOADENS4_14ComposedLayoutINS4_7SwizzleILi3ELi4ELi3EEENS4_18smem_ptr_flag_bitsILi8EEENSQ_INS5_IJNSA_ILi8EEESE_EEENS5_IJSE_SB_EEEEEEEvNS4_8identityESX_S17_vS18_EENS_8epilogue10collective18CollectiveEpilogueINS1A_23Sm100TmaWarpSpecializedILi4ELi2ELi64ELb0ELb0EEEJSG_NS5_IJNSQ_ISE_SB_EENSQ_INSA_ILi64EEESB_EEEEEaSH_aSH_NS1A_6fusion15FusionCallbacksIS1E_NS1J_17LinearCombinationIaiaiLNS_15FloatRoundStyleE2EEESG_S1I_JEEENS4_5SM1004TMEM4LOAD26SM100_TMEM_LOAD_32dp32b64xESX_NSY_INSZ_ILi2ELi4ELi3EEES12_NSQ_INS5_IJS13_S1G_EEENS5_IJS1G_SB_EEEEEEENS4_39AutoVectorizingCopyWithAssumedAlignmentILi128EEENS4_14SM90_TMA_STOREES1X_S1Z_S1Z_EEEvvEEEEvNT_6ParamsE,"ax",@progbits
	.align	128
.text._ZN7cutlass13device_kernelINS_4gemm6kernel13GemmUniversalIN4cute5tupleIJiiiiEEENS1_10collective13CollectiveMmaINS1_35MainloopSm100TmaUmmaWarpSpecializedILi3ELi2ELi2ENS5_IJNS4_1CILi1EEESB_SB_EEEEENS5_IJNSA_ILi128EEENSA_ILi256EEESE_EEEaNS5_IJlSB_lEEEaSH_NS4_8TiledMMAINS4_8MMA_AtomIJNS4_15SM100_MMA_S8_SSIaaiLi128ELi256ELNS4_4UMMA5MajorE0ELSM_0ELNSL_8SaturateE0EEEEEENS4_6LayoutISC_NS5_IJNSA_ILi0EEESR_SR_EEEEENS5_IJNS4_10UnderscoreESU_SU_EEEEENS4_13SM90_TMA_LOADENS4_14ComposedLayoutINS4_7SwizzleILi3ELi4ELi3EEENS4_18smem_ptr_flag_bitsILi8EEENSQ_INS5_IJNSA_ILi8EEESE_EEENS5_IJSE_SB_EEEEEEEvNS4_8identityESX_S17_vS18_EENS_8epilogue10collective18CollectiveEpilogueINS1A_23Sm100TmaWarpSpecializedILi4ELi2ELi64ELb0ELb0EEEJSG_NS5_IJNSQ_ISE_SB_EENSQ_INSA_ILi64EEESB_EEEEEaSH_aSH_NS1A_6fusion15FusionCallbacksIS1E_NS1J_17LinearCombinationIaiaiLNS_15FloatRoundStyleE2EEESG_S1I_JEEENS4_5SM1004TMEM4LOAD26SM100_TMEM_LOAD_32dp32b64xESX_NSY_INSZ_ILi2ELi4ELi3EEES12_NSQ_INS5_IJS13_S1G_EEENS5_IJS1G_SB_EEEEEEENS4_39AutoVectorizingCopyWithAssumedAlignmentILi128EEENS4_14SM90_TMA_STOREES1X_S1Z_S1Z_EEEvvEEEEvNT_6ParamsE:
        .type           _ZN7cutlass13device_kernelINS_4gemm6kernel13GemmUniversalIN4cute5tupleIJiiiiEEENS1_10collective13CollectiveMmaINS1_35MainloopSm100TmaUmmaWarpSpecializedILi3ELi2ELi2ENS5_IJNS4_1CILi1EEESB_SB_EEEEENS5_IJNSA_ILi128EEENSA_ILi256EEESE_EEEaNS5_IJlSB_lEEEaSH_NS4_8TiledMMAINS4_8MMA_AtomIJNS4_15SM100_MMA_S8_SSIaaiLi128ELi256ELNS4_4UMMA5MajorE0ELSM_0ELNSL_8SaturateE0EEEEEENS4_6LayoutISC_NS5_IJNSA_ILi0EEESR_SR_EEEEENS5_IJNS4_10UnderscoreESU_SU_EEEEENS4_13SM90_TMA_LOADENS4_14ComposedLayoutINS4_7SwizzleILi3ELi4ELi3EEENS4_18smem_ptr_flag_bitsILi8EEENSQ_INS5_IJNSA_ILi8EEESE_EEENS5_IJSE_SB_EEEEEEEvNS4_8identityESX_S17_vS18_EENS_8epilogue10collective18CollectiveEpilogueINS1A_23Sm100TmaWarpSpecializedILi4ELi2ELi64ELb0ELb0EEEJSG_NS5_IJNSQ_ISE_SB_EENSQ_INSA_ILi64EEESB_EEEEEaSH_aSH_NS1A_6fusion15FusionCallbacksIS1E_NS1J_17LinearCombinationIaiaiLNS_15FloatRoundStyleE2EEESG_S1I_JEEENS4_5SM1004TMEM4LOAD26SM100_TMEM_LOAD_32dp32b64xESX_NSY_INSZ_ILi2ELi4ELi3EEES12_NSQ_INS5_IJS13_S1G_EEENS5_IJS1G_SB_EEEEEEENS4_39AutoVectorizingCopyWithAssumedAlignmentILi128EEENS4_14SM90_TMA_STOREES1X_S1Z_S1Z_EEEvvEEEEvNT_6ParamsE,@function
        .size           _ZN7cutlass13device_kernelINS_4gemm6kernel13GemmUniversalIN4cute5tupleIJiiiiEEENS1_10collective13CollectiveMmaINS1_35MainloopSm100TmaUmmaWarpSpecializedILi3ELi2ELi2ENS5_IJNS4_1CILi1EEESB_SB_EEEEENS5_IJNSA_ILi128EEENSA_ILi256EEESE_EEEaNS5_IJlSB_lEEEaSH_NS4_8TiledMMAINS4_8MMA_AtomIJNS4_15SM100_MMA_S8_SSIaaiLi128ELi256ELNS4_4UMMA5MajorE0ELSM_0ELNSL_8SaturateE0EEEEEENS4_6LayoutISC_NS5_IJNSA_ILi0EEESR_SR_EEEEENS5_IJNS4_10UnderscoreESU_SU_EEEEENS4_13SM90_TMA_LOADENS4_14ComposedLayoutINS4_7SwizzleILi3ELi4ELi3EEENS4_18smem_ptr_flag_bitsILi8EEENSQ_INS5_IJNSA_ILi8EEESE_EEENS5_IJSE_SB_EEEEEEEvNS4_8identityESX_S17_vS18_EENS_8epilogue10collective18CollectiveEpilogueINS1A_23Sm100TmaWarpSpecializedILi4ELi2ELi64ELb0ELb0EEEJSG_NS5_IJNSQ_ISE_SB_EENSQ_INSA_ILi64EEESB_EEEEEaSH_aSH_NS1A_6fusion15FusionCallbacksIS1E_NS1J_17LinearCombinationIaiaiLNS_15FloatRoundStyleE2EEESG_S1I_JEEENS4_5SM1004TMEM4LOAD26SM100_TMEM_LOAD_32dp32b64xESX_NSY_INSZ_ILi2ELi4ELi3EEES12_NSQ_INS5_IJS13_S1G_EEENS5_IJS1G_SB_EEEEEEENS4_39AutoVectorizingCopyWithAssumedAlignmentILi128EEENS4_14SM90_TMA_STOREES1X_S1Z_S1Z_EEEvvEEEEvNT_6ParamsE,(.L_x_161 - _ZN7cutlass13device_kernelINS_4gemm6kernel13GemmUniversalIN4cute5tupleIJiiiiEEENS1_10collective13CollectiveMmaINS1_35MainloopSm100TmaUmmaWarpSpecializedILi3ELi2ELi2ENS5_IJNS4_1CILi1EEESB_SB_EEEEENS5_IJNSA_ILi128EEENSA_ILi256EEESE_EEEaNS5_IJlSB_lEEEaSH_NS4_8TiledMMAINS4_8MMA_AtomIJNS4_15SM100_MMA_S8_SSIaaiLi128ELi256ELNS4_4UMMA5MajorE0ELSM_0ELNSL_8SaturateE0EEEEEENS4_6LayoutISC_NS5_IJNSA_ILi0EEESR_SR_EEEEENS5_IJNS4_10UnderscoreESU_SU_EEEEENS4_13SM90_TMA_LOADENS4_14ComposedLayoutINS4_7SwizzleILi3ELi4ELi3EEENS4_18smem_ptr_flag_bitsILi8EEENSQ_INS5_IJNSA_ILi8EEESE_EEENS5_IJSE_SB_EEEEEEEvNS4_8identityESX_S17_vS18_EENS_8epilogue10collective18CollectiveEpilogueINS1A_23Sm100TmaWarpSpecializedILi4ELi2ELi64ELb0ELb0EEEJSG_NS5_IJNSQ_ISE_SB_EENSQ_INSA_ILi64EEESB_EEEEEaSH_aSH_NS1A_6fusion15FusionCallbacksIS1E_NS1J_17LinearCombinationIaiaiLNS_15FloatRoundStyleE2EEESG_S1I_JEEENS4_5SM1004TMEM4LOAD26SM100_TMEM_LOAD_32dp32b64xESX_NSY_INSZ_ILi2ELi4ELi3EEES12_NSQ_INS5_IJS13_S1G_EEENS5_IJS1G_SB_EEEEEEENS4_39AutoVectorizingCopyWithAssumedAlignmentILi128EEENS4_14SM90_TMA_STOREES1X_S1Z_S1Z_EEEvvEEEEvNT_6ParamsE)
        .other          _ZN7cutlass13device_kernelINS_4gemm6kernel13GemmUniversalIN4cute5tupleIJiiiiEEENS1_10collective13CollectiveMmaINS1_35MainloopSm100TmaUmmaWarpSpecializedILi3ELi2ELi2ENS5_IJNS4_1CILi1EEESB_SB_EEEEENS5_IJNSA_ILi128EEENSA_ILi256EEESE_EEEaNS5_IJlSB_lEEEaSH_NS4_8TiledMMAINS4_8MMA_AtomIJNS4_15SM100_MMA_S8_SSIaaiLi128ELi256ELNS4_4UMMA5MajorE0ELSM_0ELNSL_8SaturateE0EEEEEENS4_6LayoutISC_NS5_IJNSA_ILi0EEESR_SR_EEEEENS5_IJNS4_10UnderscoreESU_SU_EEEEENS4_13SM90_TMA_LOADENS4_14ComposedLayoutINS4_7SwizzleILi3ELi4ELi3EEENS4_18smem_ptr_flag_bitsILi8EEENSQ_INS5_IJNSA_ILi8EEESE_EEENS5_IJSE_SB_EEEEEEEvNS4_8identityESX_S17_vS18_EENS_8epilogue10collective18CollectiveEpilogueINS1A_23Sm100TmaWarpSpecializedILi4ELi2ELi64ELb0ELb0EEEJSG_NS5_IJNSQ_ISE_SB_EENSQ_INSA_ILi64EEESB_EEEEEaSH_aSH_NS1A_6fusion15FusionCallbacksIS1E_NS1J_17LinearCombinationIaiaiLNS_15FloatRoundStyleE2EEESG_S1I_JEEENS4_5SM1004TMEM4LOAD26SM100_TMEM_LOAD_32dp32b64xESX_NSY_INSZ_ILi2ELi4ELi3EEES12_NSQ_INS5_IJS13_S1G_EEENS5_IJS1G_SB_EEEEEEENS4_39AutoVectorizingCopyWithAssumedAlignmentILi128EEENS4_14SM90_TMA_STOREES1X_S1Z_S1Z_EEEvvEEEEvNT_6ParamsE,@"STO_CUDA_ENTRY STV_DEFAULT"
_ZN7cutlass13device_kernelINS_4gemm6kernel13GemmUniversalIN4cute5tupleIJiiiiEEENS1_10collective13CollectiveMmaINS1_35MainloopSm100TmaUmmaWarpSpecializedILi3ELi2ELi2ENS5_IJNS4_1CILi1EEESB_SB_EEEEENS5_IJNSA_ILi128EEENSA_ILi256EEESE_EEEaNS5_IJlSB_lEEEaSH_NS4_8TiledMMAINS4_8MMA_AtomIJNS4_15SM100_MMA_S8_SSIaaiLi128ELi256ELNS4_4UMMA5MajorE0ELSM_0ELNSL_8SaturateE0EEEEEENS4_6LayoutISC_NS5_IJNSA_ILi0EEESR_SR_EEEEENS5_IJNS4_10UnderscoreESU_SU_EEEEENS4_13SM90_TMA_LOADENS4_14ComposedLayoutINS4_7SwizzleILi3ELi4ELi3EEENS4_18smem_ptr_flag_bitsILi8EEENSQ_INS5_IJNSA_ILi8EEESE_EEENS5_IJSE_SB_EEEEEEEvNS4_8identityESX_S17_vS18_EENS_8epilogue10collective18CollectiveEpilogueINS1A_23Sm100TmaWarpSpecializedILi4ELi2ELi64ELb0ELb0EEEJSG_NS5_IJNSQ_ISE_SB_EENSQ_INSA_ILi64EEESB_EEEEEaSH_aSH_NS1A_6fusion15FusionCallbacksIS1E_NS1J_17LinearCombinationIaiaiLNS_15FloatRoundStyleE2EEESG_S1I_JEEENS4_5SM1004TMEM4LOAD26SM100_TMEM_LOAD_32dp32b64xESX_NSY_INSZ_ILi2ELi4ELi3EEES12_NSQ_INS5_IJS13_S1G_EEENS5_IJS1G_SB_EEEEEEENS4_39AutoVectorizingCopyWithAssumedAlignmentILi128EEENS4_14SM90_TMA_STOREES1X_S1Z_S1Z_EEEvvEEEEvNT_6ParamsE:
[----:B------:R-:W1:Y:S01]  /*0000*/  LDC R1, c[0x0][0x37c] ;  /* 0x0000df00ff017b82 */ /* 0x000e620000000800 */
[----:B------:R-:W2:Y:S01]  /*0010*/  S2R R167, SR_TID.X ;  /* 0x0000000000a77919 */ /* 0x000ea20000002100 */
[----:B------:R-:W3:Y:S01]  /*0020*/  LDCU.64 UR4, c[0x0][0x890] ;  /* 0x00011200ff0477ac */ /* 0x000ee20008000a00 */
[----:B------:R-:W-:Y:S02]  /*0030*/  PRMT R151, RZ, 0x7610, R151 ;  /* 0x00007610ff977816 */ /* 0x000fe40000000097 */
[----:B------:R-:W-:Y:S01]  /*0040*/  ELECT P5, URZ, PT ;  /* 0x0000000000ff782f */ /* 0x000fe200038a0000 */
[----:B------:R-:W4:Y:S01]  /*0050*/  LDCU.64 UR46, c[0x0][0x358] ;  /* 0x00006b00ff2e77ac */ /* 0x000f220008000a00 */
[----:B---3--:R-:W-:-:S04]  /*0060*/  UISETP.NE.U32.AND UP0, UPT, UR4, URZ, UPT ;  /* 0x000000ff0400728c */ /* 0x008fc8000bf05070 */
[----:B------:R-:W-:Y:S01]  /*0070*/  UISETP.NE.AND.EX UP0, UPT, UR5, URZ, UPT, UP0 ;  /* 0x000000ff0500728c */ /* 0x000fe2000bf05300 */
[----:B--2---:R-:W-:-:S05]  /*0080*/  SHF.R.U32.HI R154, RZ, 0x5, R167 ;  /* 0x00000005ff9a7819 */ /* 0x004fca00000116a7 */
[----:B------:R-:W2:Y:S02]  /*0090*/  SHFL.IDX PT, R0, R154, RZ, 0x1f ;  /* 0x00001fff9a007589 */ /* 0x000ea400000e0000 */
[----:B--2---:R-:W-:Y:S01]  /*00a0*/  R2UR UR8, R0 ;  /* 0x00000000000872ca */ /* 0x004fe200000e0000 */
[----:B-1--4-:R-:W-:-:S14]  /*00b0*/  BRA.U UP0, `(.L_x_0) ;  /* 0x00000001002c7547 */ /* 0x012fdc000b800000 */
[----:B------:R-:W1:Y:S02]  /*00c0*/  LDCU.64 UR6, c[0x0][0x888] ;  /* 0x00011100ff0677ac */ /* 0x000e640008000a00 */
[----:B-1----:R-:W-:-:S04]  /*00d0*/  UISETP.NE.U32.AND UP0, UPT, UR6, URZ, UPT ;  /* 0x000000ff0600728c */ /* 0x002fc8000bf05070 */
[----:B------:R-:W-:-:S09]  /*00e0*/  UISETP.NE.AND.EX UP0, UPT, UR7, URZ, UPT, UP0 ;  /* 0x000000ff0700728c */ /* 0x000fd2000bf05300 */
[----:B------:R-:W-:Y:S05]  /*00f0*/  BRA.U !UP0, `(.L_x_1) ;  /* 0x0000000108107547 */ /* 0x000fea000b800000 */
[----:B------:R-:W1:Y:S02]  /*0100*/  LDC.64 R82, c[0x0][0x888] ;  /* 0x00022200ff527b82 */ /* 0x000e640000000a00 */
[----:B-1----:R1:W5:Y:S01]  /*0110*/  LDG.E R82, desc[UR46][R82.64] ;  /* 0x0000002e52527981 */ /* 0x002362000c1e1900 */
[----:B------:R-:W-:Y:S01]  /*0120*/  HFMA2 R151, -RZ, RZ, 0, 5.9604644775390625e-08 ;  /* 0x00000001ff977431 */ /* 0x000fe200000001ff */
[----:B------:R-:W-:Y:S05]  /*0130*/  BRA `(.L_x_0) ;  /* 0x00000000000c7947 */ /* 0x000fea0003800000 */
.L_x_1:
[----:B------:R-:W1:Y:S01]  /*0140*/  LDCU UR6, c[0x0][0x880] ;  /* 0x00011000ff0677ac */ /* 0x000e620008000800 */
[----:B------:R-:W-:Y:S01]  /*0150*/  HFMA2 R151, -RZ, RZ, 0, 5.9604644775390625e-08 ;  /* 0x00000001ff977431 */ /* 0x000fe200000001ff */
[----:B-1----:R-:W-:-:S07]  /*0160*/  MOV R82, UR6 ;  /* 0x0000000600527c02 */ /* 0x002fce0008000f00 */
.L_x_0:
[----:B------:R-:W2:Y:S02]  /*0170*/  LDCU.64 UR6, c[0x0][0x8b0] ;  /* 0x00011600ff0677ac */ /* 0x000ea40008000a00 */
[----:B--2---:R-:W-:-:S04]  /*0180*/  UISETP.NE.U32.AND UP0, UPT, UR6, URZ, UPT ;  /* 0x000000ff0600728c */ /* 0x004fc8000bf05070 */
[----:B------:R-:W-:-:S09]  /*0190*/  UISETP.NE.AND.EX UP0, UPT, UR7, URZ, UPT, UP0 ;  /* 0x000000ff0700728c */ /* 0x000fd2000bf05300 */
[----:B------:R-:W-:Y:S05]  /*01a0*/  BRA.U UP0, `(.L_x_2) ;  /* 0x0000000100247547 */ /* 0x000fea000b800000 */
[----:B------:R-:W2:Y:S02]  /*01b0*/  LDCU.64 UR6, c[0x0][0x8a8] ;  /* 0x00011500ff0677ac */ /* 0x000ea40008000a00 */
[----:B--2---:R-:W-:-:S04]  /*01c0*/  UISETP.NE.U32.AND UP0, UPT, UR6, URZ, UPT ;  /* 0x000000ff0600728c */ /* 0x004fc8000bf05070 */
[----:B------:R-:W-:-:S09]  /*01d0*/  UISETP.NE.AND.EX UP0, UPT, UR7, URZ, UPT, UP0 ;  /* 0x000000ff0700728c */ /* 0x000fd2000bf05300 */
[----:B------:R-:W-:Y:S05]  /*01e0*/  BRA.U !UP0, `(.L_x_3) ;  /* 0x00000001080c7547 */ /* 0x000fea000b800000 */
[----:B------:R-:W2:Y:S02]  /*01f0*/  LDC.64 R78, c[0x0][0x8a8] ;  /* 0x00022a00ff4e7b82 */ /* 0x000ea40000000a00 */
[----:B--2---:R2:W5:Y:S01]  /*0200*/  LDG.E R78, desc[UR46][R78.64] ;  /* 0x0000002e4e4e7981 */ /* 0x004562000c1e1900 */
[----:B------:R-:W-:Y:S05]  /*0210*/  BRA `(.L_x_2) ;  /* 0x0000000000087947 */ /* 0x000fea0003800000 */
.L_x_3:
[----:B------:R-:W2:Y:S02]  /*0220*/  LDCU UR6, c[0x0][0x8a0] ;  /* 0x00011400ff0677ac */ /* 0x000ea40008000800 */
[----:B--2---:R-:W-:Y:S02]  /*0230*/  MOV R78, UR6 ;  /* 0x00000006004e7c02 */ /* 0x004fe40008000f00 */
.L_x_2:
[----:B------:R-:W-:Y:S01]  /*0240*/  IMAD.U32 R0, RZ, RZ, UR8 ;  /* 0x00000008ff007e24 */ /* 0x000fe2000f8e00ff */
[----:B------:R-:W-:Y:S04]  /*0250*/  BSSY.RECONVERGENT B0, `(.L_x_4) ;  /* 0x000000c000007945 */ /* 0x000fe80003800200 */
[C---:B------:R-:W-:Y:S02]  /*0260*/  ISETP.NE.OR P1, PT, R0.reuse, 0x1, !P5 ;  /* 0x000000010000780c */ /* 0x040fe40006f25670 */
[----:B------:R-:W-:-:S11]  /*0270*/  ISETP.NE.OR P0, PT, R0, 0x3, !P5 ;  /* 0x000000030000780c */ /* 0x000fd60006f05670 */
[----:B------:R-:W-:Y:S05]  /*0280*/  @P1 BRA `(.L_x_5) ;  /* 0x0000000000201947 */ /* 0x000fea0003800000 */
[----:B------:R-:W3:Y:S02]  /*0290*/  LDCU.64 UR6, c[0x0][0x348] ;  /* 0x00006900ff0677ac */ /* 0x000ee40008000a00 */
[----:B---3--:R-:W-:Y:S02]  /*02a0*/  UIADD3 UR10, UP1, UPT, UR6, 0x80, URZ ;  /* 0x00000080060a7890 */ /* 0x008fe4000ff3e0ff */
[----:B------:R-:W-:Y:S02]  /*02b0*/  UIADD3 UR6, UP0, UPT, UR6, 0x180, URZ ;  /* 0x0000018006067890 */ /* 0x000fe4000ff1e0ff */
[----:B------:R-:W-:Y:S02]  /*02c0*/  UIADD3.X UR11, UPT, UPT, URZ, UR7, URZ, UP1, !UPT ;  /* 0x00000007ff0b7290 */ /* 0x000fe40008ffe4ff */
[----:B------:R-:W-:-:S07]  /*02d0*/  UIADD3.X UR7, UPT, UPT, URZ, UR7, URZ, UP0, !UPT ;  /* 0x00000007ff077290 */ /* 0x000fce00087fe4ff */
[----:B------:R3:W-:Y:S02]  /*02e0*/  UTMACCTL.PF [UR10] ;  /* 0x000000000a0079b9 */ /* 0x0007e40008040000 */
[----:B------:R3:W-:Y:S02]  /*02f0*/  UTMACCTL.PF [UR6] ;  /* 0x00000000060079b9 */ /* 0x0007e40008040000 */
[----:B---3--:R-:W-:Y:S01]  /*0300*/  NOP ;  /* 0x0000000000007918 */ /* 0x008fe20000000000 */
.L_x_5:
[----:B------:R-:W-:Y:S05]  /*0310*/  BSYNC.RECONVERGENT B0 ;  /* 0x0000000000007941 */ /* 0x000fea0003800200 */
.L_x_4:
[----:B------:R-:W-:Y:S04]  /*0320*/  BSSY.RECONVERGENT B0, `(.L_x_6) ;  /* 0x000000a000007945 */ /* 0x000fe80003800200 */
        /* <DEDUP_REMOVED lines=9> */
.L_x_7:
[----:B------:R-:W-:Y:S05]  /*03c0*/  BSYNC.RECONVERGENT B0 ;  /* 0x0000000000007941 */ /* 0x000fea0003800200 */
.L_x_6:
[----:B------:R-:W3:Y:S01]  /*03d0*/  LDCU.64 UR6, c[0x0][0x888] ;  /* 0x00011100ff0677ac */ /* 0x000ee20008000a00 */
[----:B------:R-:W-:Y:S02]  /*03e0*/  UISETP.EQ.U32.AND UP1, UPT, UR4, URZ, UPT ;  /* 0x000000ff0400728c */ /* 0x000fe4000bf22070 */
[----:B------:R-:W-:Y:S02]  /*03f0*/  UPLOP3.LUT UP2, UPT, UPT, UPT, UPT, 0x80, 0x8 ;  /* 0x000000000008789c */ /* 0x000fe40003f4f070 */
[----:B---3--:R-:W-:-:S04]  /*0400*/  UISETP.NE.U32.AND UP0, UPT, UR6, URZ, UPT ;  /* 0x000000ff0600728c */ /* 0x008fc8000bf05070 */
[----:B------:R-:W-:-:S04]  /*0410*/  UISETP.NE.AND.EX UP0, UPT, UR7, URZ, UPT, UP0 ;  /* 0x000000ff0700728c */ /* 0x000fc8000bf05300 */
[----:B------:R-:W-:-:S04]  /*0420*/  UISETP.EQ.OR.EX UP3, UPT, UR5, URZ, !UP0, UP1 ;  /* 0x000000ff0500728c */ /* 0x000fc8000c762710 */
[----:B------:R-:W-:-:S05]  /*0430*/  UP2UR UR50, UPR, URZ, 0x8 ;  /* 0x00000008ff327883 */ /* 0x000fca0008000000 */
[----:B------:R-:W-:Y:S07]  /*0440*/  BRA.U !UP3, `(.L_x_8) ;  /* 0x000000010b207547 */ /* 0x000fee000b800000 */
[----:B-----5:R-:W-:Y:S01]  /*0450*/  R2UR UR6, R82 ;  /* 0x00000000520672ca */ /* 0x020fe200000e0000 */
[----:B------:R-:W-:Y:S02]  /*0460*/  UISETP.NE.U32.AND UP2, UPT, UR4, URZ, UPT ;  /* 0x000000ff0400728c */ /* 0x000fe4000bf45070 */
[----:B------:R-:W-:Y:S02]  /*0470*/  USEL UR4, URZ, 0xffffffff, UP0 ;  /* 0xffffffffff047887 */ /* 0x000fe40008000000 */
[----:B------:R-:W-:-:S08]  /*0480*/  UISETP.NE.AND.EX UP2, UPT, UR5, URZ, UPT, UP2 ;  /* 0x000000ff0500728c */ /* 0x000fd0000bf45320 */
[----:B------:R-:W-:-:S04]  /*0490*/  UISETP.NE.AND UP1, UPT, UR6, URZ, UPT ;  /* 0x000000ff0600728c */ /* 0x000fc8000bf25270 */
[----:B------:R-:W-:-:S04]  /*04a0*/  @!UP2 USEL UR4, URZ, 0xffffffff, UP1 ;  /* 0xffffffffff04a887 */ /* 0x000fc80008800000 */
[----:B------:R-:W-:-:S04]  /*04b0*/  ULOP3.LUT UR4, UR4, 0x1, URZ, 0xc0, !UPT ;  /* 0x0000000104047892 */ /* 0x000fc8000f8ec0ff */
[----:B------:R-:W-:-:S11]  /*04c0*/  UISETP.NE.U32.AND UP2, UPT, UR4, 0x1, UPT ;  /* 0x000000010400788c */ /* 0x000fd6000bf45070 */
.L_x_8:
[----:B------:R-:W3:Y:S01]  /*04d0*/  SHFL.IDX PT, R2, R154, RZ, 0x1f ;  /* 0x00001fff9a027589 */ /* 0x000ee200000e0000 */
[----:B------:R-:W-:-:S04]  /*04e0*/  UISETP.NE.AND UP1, UPT, UR8, 0x2, UPT ;  /* 0x000000020800788c */ /* 0x000fc8000bf25270 */
[----:B------:R-:W-:Y:S01]  /*04f0*/  USEL UR6, URZ, 0x1, UP1 ;  /* 0x00000001ff067887 */ /* 0x000fe20008800000 */
[----:B---3--:R-:W-:-:S13]  /*0500*/  ISETP.NE.AND P0, PT, R2, RZ, PT ;  /* 0x000000ff0200720c */ /* 0x008fda0003f05270 */
[----:B------:R-:W-:Y:S05]  /*0510*/  @P0 BRA `(.L_x_9) ;  /* 0x0000000000400947 */ /* 0x000fea0003800000 */
[----:B------:R-:W3:Y:S01]  /*0520*/  S2UR UR5, SR_CgaCtaId ;  /* 0x00000000000579c3 */ /* 0x000ee20000008800 */
[----:B------:R-:W-:Y:S01]  /*0530*/  UMOV UR7, 0x400 ;  /* 0x0000040000077882 */ /* 0x000fe20000000000 */
[----:B------:R-:W-:Y:S01]  /*0540*/  UMOV UR4, 0x1 ;  /* 0x0000000100047882 */ /* 0x000fe20000000000 */
[----:B------:R-:W-:Y:S01]  /*0550*/  ELECT P0, URZ, PT ;  /* 0x0000000000ff782f */ /* 0x000fe20003800000 */
[----:B------:R-:W-:-:S04]  /*0560*/  UIADD3 UR10, UPT, UPT, -UR4, 0x100000, URZ ;  /* 0x00100000040a7890 */ /* 0x000fc8000fffe1ff */
[----:B------:R-:W-:Y:S02]  /*0570*/  USHF.L.U32 UR11, UR10, 0xb, URZ ;  /* 0x0000000b0a0b7899 */ /* 0x000fe400080006ff */
[----:B------:R-:W-:Y:S02]  /*0580*/  USHF.L.U32 UR10, UR10, 0x1, URZ ;  /* 0x000000010a0a7899 */ /* 0x000fe400080006ff */
[----:B---3--:R-:W-:Y:S01]  /*0590*/  ULEA UR5, UR5, UR7, 0x18 ;  /* 0x0000000705057291 */ /* 0x008fe2000f8ec0ff */
[----:B------:R-:W3:Y:S11]  /*05a0*/  FENCE.VIEW.ASYNC.S ;  /* 0x00000000000073c6 */ /* 0x000ef60000000000 */
[----:B---3--:R3:W4:Y:S01]  /*05b0*/  SYNCS.EXCH.64 URZ, [UR5], UR10 ;  /* 0x0000000a05ff75b2 */ /* 0x0087220008000100 */
[----:B------:R3:W1:Y:S01]  /*05c0*/  SYNCS.EXCH.64 URZ, [UR5+0x18], UR10 ;  /* 0x0000180a05ff75b2 */ /* 0x0006620008000100 */
[----:B------:R3:W1:Y:S01]  /*05d0*/  SYNCS.EXCH.64 URZ, [UR5+0x8], UR10 ;  /* 0x0000080a05ff75b2 */ /* 0x0006620008000100 */
[----:B------:R3:W1:Y:S01]  /*05e0*/  SYNCS.EXCH.64 URZ, [UR5+0x20], UR10 ;  /* 0x0000200a05ff75b2 */ /* 0x0006620008000100 */
[----:B------:R3:W1:Y:S01]  /*05f0*/  SYNCS.EXCH.64 URZ, [UR5+0x10], UR10 ;  /* 0x0000100a05ff75b2 */ /* 0x0006620008000100 */
[----:B------:R3:W1:Y:S01]  /*0600*/  SYNCS.EXCH.64 URZ, [UR5+0x28], UR10 ;  /* 0x0000280a05ff75b2 */ /* 0x0006620008000100 */
[----:B------:R-:W-:Y:S01]  /*0610*/  NOP ;  /* 0x0000000000007918 */ /* 0x000fe20000000000 */
.L_x_9:
[----:B------:R-:W2:Y:S01]  /*0620*/  SHFL.IDX PT, R2, R154, RZ, 0x1f ;  /* 0x00001fff9a027589 */ /* 0x000ea200000e0000 */
[----:B------:R-:W-:Y:S01]  /*0630*/  NOP ;  /* 0x0000000000007918 */ /* 0x000fe20000000000 */
[----:B--2---:R-:W-:-:S13]  /*0640*/  ISETP.NE.AND P0, PT, R2, 0x1, PT ;  /* 0x000000010200780c */ /* 0x004fda0003f05270 */
[----:B------:R-:W-:Y:S05]  /*0650*/  @P0 BRA `(.L_x_10) ;  /* 0x0000000000580947 */ /* 0x000fea0003800000 */
[----:B------:R-:W2:Y:S01]  /*0660*/  S2UR UR7, SR_CgaCtaId ;  /* 0x00000000000779c3 */ /* 0x000ea20000008800 */
[----:B------:R-:W-:Y:S01]  /*0670*/  UMOV UR9, 0x400 ;  /* 0x0000040000097882 */ /* 0x000fe20000000000 */
[----:B---3--:R-:W-:Y:S01]  /*0680*/  UMOV UR5, 0x20 ;  /* 0x0000002000057882 */ /* 0x008fe20000000000 */
[----:B------:R-:W-:Y:S01]  /*0690*/  UMOV UR4, 0x80 ;  /* 0x0000008000047882 */ /* 0x000fe20000000000 */
[----:B------:R-:W-:-:S04]  /*06a0*/  UIADD3 UR10, UPT, UPT, -UR5, 0x100000, URZ ;  /* 0x00100000050a7890 */ /* 0x000fc8000fffe1ff */
[----:B------:R-:W-:Y:S02]  /*06b0*/  USHF.L.U32 UR11, UR10, 0xb, URZ ;  /* 0x0000000b0a0b7899 */ /* 0x000fe400080006ff */
[----:B------:R-:W-:Y:S02]  /*06c0*/  USHF.L.U32 UR10, UR10, 0x1, URZ ;  /* 0x000000010a0a7899 */ /* 0x000fe400080006ff */
[----:B------:R-:W-:-:S04]  /*06d0*/  UIADD3 UR4, UPT, UPT, -UR4, 0x100000, URZ ;  /* 0x0010000004047890 */ /* 0x000fc8000fffe1ff */
[----:B------:R-:W-:Y:S02]  /*06e0*/  USHF.L.U32 UR5, UR4, 0xb, URZ ;  /* 0x0000000b04057899 */ /* 0x000fe400080006ff */
[----:B------:R-:W-:Y:S01]  /*06f0*/  USHF.L.U32 UR4, UR4, 0x1, URZ ;  /* 0x0000000104047899 */ /* 0x000fe200080006ff */
[----:B------:R-:W-:Y:S01]  /*0700*/  ELECT P0, URZ, PT ;  /* 0x0000000000ff782f */ /* 0x000fe20003800000 */
[----:B--2---:R-:W-:Y:S01]  /*0710*/  ULEA UR7, UR7, UR9, 0x18 ;  /* 0x0000000907077291 */ /* 0x004fe2000f8ec0ff */
[----:B------:R-:W2:Y:S11]  /*0720*/  FENCE.VIEW.ASYNC.S ;  /* 0x00000000000073c6 */ /* 0x000eb60000000000 */
[----:B--2---:R2:W3:Y:S01]  /*0730*/  SYNCS.EXCH.64 URZ, [UR7+0x30], UR10 ;  /* 0x0000300a07ff75b2 */ /* 0x0044e20008000100 */
[----:B------:R2:W1:Y:S01]  /*0740*/  SYNCS.EXCH.64 URZ, [UR7+0x50], UR4 ;  /* 0x0000500407ff75b2 */ /* 0x0004620008000100 */
[----:B------:R2:W1:Y:S01]  /*0750*/  SYNCS.EXCH.64 URZ, [UR7+0x38], UR10 ;  /* 0x0000380a07ff75b2 */ /* 0x0004620008000100 */
[----:B------:R2:W1:Y:S01]  /*0760*/  SYNCS.EXCH.64 URZ, [UR7+0x58], UR4 ;  /* 0x0000580407ff75b2 */ /* 0x0004620008000100 */
[----:B------:R2:W1:Y:S01]  /*0770*/  SYNCS.EXCH.64 URZ, [UR7+0x40], UR10 ;  /* 0x0000400a07ff75b2 */ /* 0x0004620008000100 */
[----:B------:R2:W1:Y:S01]  /*0780*/  SYNCS.EXCH.64 URZ, [UR7+0x60], UR4 ;  /* 0x0000600407ff75b2 */ /* 0x0004620008000100 */
[----:B------:R2:W1:Y:S01]  /*0790*/  SYNCS.EXCH.64 URZ, [UR7+0x48], UR10 ;  /* 0x0000480a07ff75b2 */ /* 0x0004620008000100 */
[----:B------:R2:W1:Y:S01]  /*07a0*/  SYNCS.EXCH.64 URZ, [UR7+0x68], UR4 ;  /* 0x0000680407ff75b2 */ /* 0x0004620008000100 */
[----:B------:R-:W-:Y:S01]  /*07b0*/  NOP ;  /* 0x0000000000007918 */ /* 0x000fe20000000000 */
.L_x_10:
[----:B------:R-:W4:Y:S01]  /*07c0*/  SHFL.IDX PT, R2, R154, RZ, 0x1f ;  /* 0x00001fff9a027589 */ /* 0x000f2200000e0000 */
[----:B------:R-:W-:Y:S01]  /*07d0*/  NOP ;  /* 0x0000000000007918 */ /* 0x000fe20000000000 */
[----:B----4-:R-:W-:-:S13]  /*07e0*/  ISETP.NE.AND P0, PT, R2, 0x3, PT ;  /* 0x000000030200780c */ /* 0x010fda0003f05270 */
[----:B------:R-:W-:Y:S05]  /*07f0*/  @P0 BRA `(.L_x_11) ;  /* 0x0000000000300947 */ /* 0x000fea0003800000 */
[----:B--23--:R-:W2:Y:S01]  /*0800*/  S2UR UR5, SR_CgaCtaId ;  /* 0x00000000000579c3 */ /* 0x00cea20000008800 */
[----:B------:R-:W-:Y:S01]  /*0810*/  UMOV UR7, 0x400 ;  /* 0x0000040000077882 */ /* 0x000fe20000000000 */
[----:B------:R-:W-:Y:S01]  /*0820*/  UMOV UR4, 0x20 ;  /* 0x0000002000047882 */ /* 0x000fe20000000000 */
[----:B------:R-:W-:Y:S01]  /*0830*/  ELECT P0, URZ, PT ;  /* 0x0000000000ff782f */ /* 0x000fe20003800000 */
[----:B------:R-:W-:-:S04]  /*0840*/  UIADD3 UR10, UPT, UPT, -UR4, 0x100000, URZ ;  /* 0x00100000040a7890 */ /* 0x000fc8000fffe1ff */
[----:B------:R-:W-:Y:S02]  /*0850*/  USHF.L.U32 UR11, UR10, 0xb, URZ ;  /* 0x0000000b0a0b7899 */ /* 0x000fe400080006ff */
[----:B------:R-:W-:Y:S02]  /*0860*/  USHF.L.U32 UR10, UR10, 0x1, URZ ;  /* 0x000000010a0a7899 */ /* 0x000fe400080006ff */
[----:B--2---:R-:W-:Y:S01]  /*0870*/  ULEA UR5, UR5, UR7, 0x18 ;  /* 0x0000000705057291 */ /* 0x004fe2000f8ec0ff */
[----:B------:R-:W2:Y:S11]  /*0880*/  FENCE.VIEW.ASYNC.S ;  /* 0x00000000000073c6 */ /* 0x000eb60000000000 */
[----:B--2---:R4:W2:Y:S01]  /*0890*/  SYNCS.EXCH.64 URZ, [UR5+0x70], UR10 ;  /* 0x0000700a05ff75b2 */ /* 0x0048a20008000100 */
[----:B------:R4:W3:Y:S02]  /*08a0*/  SYNCS.EXCH.64 URZ, [UR5+0x78], UR10 ;  /* 0x0000780a05ff75b2 */ /* 0x0008e40008000100 */
[----:B----4-:R-:W-:Y:S01]  /*08b0*/  NOP ;  /* 0x0000000000007918 */ /* 0x010fe20000000000 */
.L_x_11:
[----:B------:R-:W4:Y:S01]  /*08c0*/  SHFL.IDX PT, R2, R154, RZ, 0x1f ;  /* 0x00001fff9a027589 */ /* 0x000f2200000e0000 */
[----:B------:R-:W-:Y:S01]  /*08d0*/  NOP ;  /* 0x0000000000007918 */ /* 0x000fe20000000000 */
[----:B----4-:R-:W-:-:S13]  /*08e0*/  ISETP.NE.AND P0, PT, R2, 0x4, PT ;  /* 0x000000040200780c */ /* 0x010fda0003f05270 */
[----:B------:R-:W-:Y:S05]  /*08f0*/  @P0 BRA `(.L_x_12) ;  /* 0x00000000004c0947 */ /* 0x000fea0003800000 */
[----:B--23--:R-:W2:Y:S01]  /*0900*/  S2UR UR5, SR_CgaCtaId ;  /* 0x00000000000579c3 */ /* 0x00cea20000008800 */
[----:B------:R-:W-:Y:S01]  /*0910*/  UMOV UR9, 0x100 ;  /* 0x0000010000097882 */ /* 0x000fe20000000000 */
[----:B------:R-:W-:Y:S01]  /*0920*/  UMOV UR7, 0x400 ;  /* 0x0000040000077882 */ /* 0x000fe20000000000 */
[----:B------:R-:W-:Y:S01]  /*0930*/  USEL UR9, UR9, 0xe0, UP2 ;  /* 0x000000e009097887 */ /* 0x000fe20009000000 */
[----:B------:R-:W-:Y:S01]  /*0940*/  UMOV UR4, 0x1 ;  /* 0x0000000100047882 */ /* 0x000fe20000000000 */
[----:B------:R-:W-:Y:S01]  /*0950*/  ELECT P0, URZ, PT ;  /* 0x0000000000ff782f */ /* 0x000fe20003800000 */
[----:B------:R-:W-:-:S04]  /*0960*/  UIADD3 UR10, UPT, UPT, -UR4, 0x100000, URZ ;  /* 0x00100000040a7890 */ /* 0x000fc8000fffe1ff */
[----:B------:R-:W-:Y:S02]  /*0970*/  USHF.L.U32 UR11, UR10, 0xb, URZ ;  /* 0x0000000b0a0b7899 */ /* 0x000fe400080006ff */
[----:B------:R-:W-:Y:S02]  /*0980*/  USHF.L.U32 UR10, UR10, 0x1, URZ ;  /* 0x000000010a0a7899 */ /* 0x000fe400080006ff */
[----:B------:R-:W-:-:S04]  /*0990*/  UIADD3 UR12, UPT, UPT, -UR9, 0x100000, URZ ;  /* 0x00100000090c7890 */ /* 0x000fc8000fffe1ff */
[----:B------:R-:W-:Y:S02]  /*09a0*/  USHF.L.U32 UR13, UR12, 0xb, URZ ;  /* 0x0000000b0c0d7899 */ /* 0x000fe400080006ff */
[----:B------:R-:W-:Y:S02]  /*09b0*/  USHF.L.U32 UR12, UR12, 0x1, URZ ;  /* 0x000000010c0c7899 */ /* 0x000fe400080006ff */
[----:B--2---:R-:W-:Y:S01]  /*09c0*/  ULEA UR5, UR5, UR7, 0x18 ;  /* 0x0000000705057291 */ /* 0x004fe2000f8ec0ff */
[----:B------:R-:W2:Y:S11]  /*09d0*/  FENCE.VIEW.ASYNC.S ;  /* 0x00000000000073c6 */ /* 0x000eb60000000000 */
[----:B--2---:R4:W2:Y:S01]  /*09e0*/  SYNCS.EXCH.64 URZ, [UR5+0x80], UR10 ;  /* 0x0000800a05ff75b2 */ /* 0x0048a20008000100 */
[----:B------:R4:W3:Y:S01]  /*09f0*/  SYNCS.EXCH.64 URZ, [UR5+0x90], UR12 ;  /* 0x0000900c05ff75b2 */ /* 0x0008e20008000100 */
[----:B------:R4:W1:Y:S01]  /*0a00*/  SYNCS.EXCH.64 URZ, [UR5+0x88], UR10 ;  /* 0x0000880a05ff75b2 */ /* 0x0008620008000100 */
[----:B------:R4:W1:Y:S02]  /*0a10*/  SYNCS.EXCH.64 URZ, [UR5+0x98], UR12 ;  /* 0x0000980c05ff75b2 */ /* 0x0008640008000100 */
[----:B----4-:R-:W-:Y:S01]  /*0a20*/  NOP ;  /* 0x0000000000007918 */ /* 0x010fe20000000000 */
.L_x_12:
[----:B------:R-:W4:Y:S01]  /*0a30*/  SHFL.IDX PT, R2, R154, RZ, 0x1f ;  /* 0x00001fff9a027589 */ /* 0x000f2200000e0000 */
[----:B------:R-:W-:Y:S01]  /*0a40*/  NOP ;  /* 0x0000000000007918 */ /* 0x000fe20000000000 */
[----:B----4-:R-:W-:-:S13]  /*0a50*/  ISETP.NE.AND P0, PT, R2, 0x5, PT ;  /* 0x000000050200780c */ /* 0x010fda0003f05270 */
[----:B------:R-:W-:Y:S05]  /*0a60*/  @P0 BRA `(.L_x_13) ;  /* 0x0000000000480947 */ /* 0x000fea0003800000 */
[----:B--2---:R-:W2:Y:S01]  /*0a70*/  S2UR UR7, SR_CgaCtaId ;  /* 0x00000000000779c3 */ /* 0x004ea20000008800 */
        /* <DEDUP_REMOVED lines=12> */
[----:B--2---:R4:W2:Y:S01]  /*0b40*/  SYNCS.EXCH.64 URZ, [UR7+0xa0], UR10 ;  /* 0x0000a00a07ff75b2 */ /* 0x0048a20008000100 */
[----:B------:R4:W3:Y:S01]  /*0b50*/  SYNCS.EXCH.64 URZ, [UR7+0xb0], UR4 ;  /* 0x0000b00407ff75b2 */ /* 0x0008e20008000100 */
[----:B------:R4:W1:Y:S01]  /*0b60*/  SYNCS.EXCH.64 URZ, [UR7+0xa8], UR10 ;  /* 0x0000a80a07ff75b2 */ /* 0x0008620008000100 */
[----:B------:R4:W1:Y:S02]  /*0b70*/  SYNCS.EXCH.64 URZ, [UR7+0xb8], UR4 ;  /* 0x0000b80407ff75b2 */ /* 0x0008640008000100 */
[----:B----4-:R-:W-:Y:S01]  /*0b80*/  NOP ;  /* 0x0000000000007918 */ /* 0x010fe20000000000 */
.L_x_13:
        /* <DEDUP_REMOVED lines=18> */
.L_x_14:
[----:B--23--:R-:W2:Y:S01]  /*0cb0*/  S2UR UR5, SR_CTAID.X ;  /* 0x00000000000579c3 */ /* 0x00cea20000002500 */
[----:B------:R-:W-:-:S05]  /*0cc0*/  CS2R.32 R152, SR_CgaSize ;  /* 0x0000000000987805 */ /* 0x000fca0000008a00 */
[----:B------:R-:W-:-:S05]  /*0cd0*/  IMAD R152, R152, -0xa0, RZ ;  /* 0xffffff6098987824 */ /* 0x000fca00078e02ff */
[----:B------:R-:W-:-:S14]  /*0ce0*/  R2UR UR9, R152 ;  /* 0x00000000980972ca */ /* 0x000fdc00000e0000 */
[----:B------:R-:W3:Y:S01]  /*0cf0*/  LDCU UR9, c[0x0][UR9+0x2b0] ;  /* 0x00005600090977ac */ /* 0x000ee20008000800 */
[----:B------:R-:W-:Y:S01]  /*0d00*/  NOP ;  /* 0x0000000000007918 */ /* 0x000fe20000000000 */
[----:B------:R-:W-:-:S05]  /*0d10*/  CS2R.32 R152, SR_CgaSize ;  /* 0x0000000000987805 */ /* 0x000fca0000008a00 */
[----:B------:R-:W-:-:S05]  /*0d20*/  IMAD R152, R152, -0xa0, RZ ;  /* 0xffffff6098987824 */ /* 0x000fca00078e02ff */
[----:B------:R-:W-:-:S14]  /*0d30*/  R2UR UR7, R152 ;  /* 0x00000000980772ca */ /* 0x000fdc00000e0000 */
[----:B------:R-:W4:Y:S01]  /*0d40*/  LDCU UR7, c[0x0][UR7+0x2b4] ;  /* 0x00005680070777ac */ /* 0x000f220008000800 */
[----:B------:R-:W1:Y:S08]  /*0d50*/  S2UR UR4, SR_CTAID.Y ;  /* 0x00000000000479c3 */ /* 0x000e700000002600 */
[----:B------:R-:W4:Y:S01]  /*0d60*/  LDC R9, c[0x0][0xb24] ;  /* 0x0002c900ff097b82 */ /* 0x000f220000000800 */
[----:B--2---:R-:W-:-:S02]  /*0d70*/  I2FP.F32.U32 R4, UR5 ;  /* 0x0000000500047c45 */ /* 0x004fc40008201000 */
[----:B------:R-:W-:-:S05]  /*0d80*/  CS2R.32 R5, SR_CgaSize ;  /* 0x0000000000057805 */ /* 0x000fca0000008a00 */
[----:B------:R-:W-:-:S06]  /*0d90*/  IMAD R5, R5, -0xa0, RZ ;  /* 0xffffff6005057824 */ /* 0x000fcc00078e02ff */
[----:B------:R-:W2:Y:S01]  /*0da0*/  LDC R5, c[0x0][R5+0x2a0] ;  /* 0x0000a80005057b82 */ /* 0x000ea20000000800 */
[----:B------:R-:W-:Y:S01]  /*0db0*/  MOV R21, UR5 ;  /* 0x0000000500157c02 */ /* 0x000fe20008000f00 */
[----:B---3--:R-:W-:Y:S01]  /*0dc0*/  FMUL R4, R4, UR9 ;  /* 0x0000000904047c20 */ /* 0x008fe20008400000 */
[----:B-1----:R-:W-:Y:S02]  /*0dd0*/  I2FP.F32.U32 R2, UR4 ;  /* 0x0000000400027c45 */ /* 0x002fe40008201000 */
[----:B------:R-:W-:-:S05]  /*0de0*/  CS2R.32 R3, SR_CgaSize ;  /* 0x0000000000037805 */ /* 0x000fca0000008a00 */
[----:B------:R-:W-:-:S06]  /*0df0*/  IMAD R3, R3, -0xa0, RZ ;  /* 0xffffff6003037824 */ /* 0x000fcc00078e02ff */
[----:B------:R-:W1:Y:S01]  /*0e00*/  LDC R3, c[0x0][R3+0x2a4] ;  /* 0x0000a90003037b82 */ /* 0x000e620000000800 */
[----:B------:R-:W3:Y:S01]  /*0e10*/  F2I.U32.TRUNC.NTZ R152, R4 ;  /* 0x0000000400987305 */ /* 0x000ee2000020f000 */
[----:B------:R-:W-:Y:S01]  /*0e20*/  MOV R20, UR4 ;  /* 0x0000000400147c02 */ /* 0x000fe20008000f00 */
[----:B----4-:R-:W-:-:S05]  /*0e30*/  FMUL R2, R2, UR7 ;  /* 0x0000000702027c20 */ /* 0x010fca0008400000 */
[----:B------:R-:W-:Y:S01]  /*0e40*/  BAR.SYNC.DEFER_BLOCKING 0x0 ;  /* 0x0000000000007b1d */ /* 0x000fe20000010000 */
[----:B------:R-:W-:-:S05]  /*0e50*/  ISETP.GE.AND P0, PT, R9, 0x1, PT ;  /* 0x000000010900780c */ /* 0x000fca0003f06270 */
[----:B------:R-:W4:Y:S02]  /*0e60*/  F2I.U32.TRUNC.NTZ R150, R2 ;  /* 0x0000000200967305 */ /* 0x000f24000020f000 */
[----:B------:R-:W1:Y:S01]  /*0e70*/  S2UR UR36, SR_CTAID.Z ;  /* 0x00000000002479c3 */ /* 0x000e620000002700 */
[----:B---3--:R-:W-:-:S05]  /*0e80*/  IADD3 R152, PT, PT, -R152, RZ, RZ ;  /* 0x000000ff98987210 */ /* 0x008fca0007ffe1ff */
[----:B--2---:R-:W-:Y:S01]  /*0e90*/  IMAD R152, R5, R152, UR5 ;  /* 0x0000000505987e24 */ /* 0x004fe2000f8e0298 */
[----:B----4-:R-:W-:-:S05]  /*0ea0*/  IADD3 R150, PT, PT, -R150, RZ, RZ ;  /* 0x000000ff96967210 */ /* 0x010fca0007ffe1ff */
[----:B-1----:R-:W-:Y:S01]  /*0eb0*/  IMAD R150, R3, R150, UR4 ;  /* 0x0000000403967e24 */ /* 0x002fe2000f8e0296 */
[----:B------:R-:W-:Y:S06]  /*0ec0*/  @!P0 BRA `(.L_x_15) ;  /* 0x0000000000b88947 */ /* 0x000fec0003800000 */
[----:B------:R-:W1:Y:S01]  /*0ed0*/  LDC.64 R4, c[0x0][0xb18] ;  /* 0x0002c600ff047b82 */ /* 0x000e620000000a00 */
[----:B------:R-:W-:-:S07]  /*0ee0*/  ISETP.NE.AND P0, PT, R9, 0x1, PT ;  /* 0x000000010900780c */ /* 0x000fce0003f05270 */
[----:B------:R-:W2:Y:S08]  /*0ef0*/  LDC R10, c[0x0][0xb0c] ;  /* 0x0002c300ff0a7b82 */ /* 0x000eb00000000800 */
[----:B------:R-:W3:Y:S08]  /*0f00*/  LDC R11, c[0x0][0x370] ;  /* 0x0000dc00ff0b7b82 */ /* 0x000ef00000000800 */
[----:B------:R-:W4:Y:S01]  /*0f10*/  LDC R12, c[0x0][0x374] ;  /* 0x0000dd00ff0c7b82 */ /* 0x000f220000000800 */
[----:B-1----:R-:W-:-:S07]  /*0f20*/  ISETP.NE.AND P1, PT, R4, 0x1, PT ;  /* 0x000000010400780c */ /* 0x002fce0003f25270 */
[----:B------:R-:W3:Y:S01]  /*0f30*/  LDC.64 R6, c[0x0][0xb10] ;  /* 0x0002c400ff067b82 */ /* 0x000ee20000000a00 */
[----:B--2---:R-:W-:-:S07]  /*0f40*/  ISETP.NE.AND P2, PT, R10, 0x1, PT ;  /* 0x000000010a00780c */ /* 0x004fce0003f45270 */
[----:B------:R-:W1:Y:S08]  /*0f50*/  LDC R8, c[0x0][0xb20] ;  /* 0x0002c800ff087b82 */ /* 0x000e700000000800 */
[----:B------:R-:W2:Y:S01]  /*0f60*/  LDC.64 R2, c[0x0][0xb28] ;  /* 0x0002ca00ff027b82 */ /* 0x000ea20000000a00 */
[----:B----4-:R-:W-:-:S04]  /*0f70*/  IMAD.HI.U32 R13, R12, R5, RZ ;  /* 0x000000050c0d7227 */ /* 0x010fc800078e00ff */
[----:B------:R-:W-:-:S04]  /*0f80*/  IMAD.HI.U32 R5, R20, R5, RZ ;  /* 0x0000000514057227 */ /* 0x000fc800078e00ff */
[----:B---3--:R-:W-:-:S04]  /*0f90*/  IMAD.HI.U32 R14, R11, R6, RZ ;  /* 0x000000060b0e7227 */ /* 0x008fc800078e00ff */
[C---:B------:R-:W-:Y:S01]  /*0fa0*/  IMAD.HI.U32 R16, R21.reuse, R6, RZ ;  /* 0x0000000615107227 */ /* 0x040fe200078e00ff */
[-C--:B------:R-:W-:Y:S02]  /*0fb0*/  @P2 SHF.R.U32.HI R11, RZ, R7.reuse, R14 ;  /* 0x00000007ff0b2219 */ /* 0x080fe4000001160e */
[-C--:B-1----:R-:W-:Y:S02]  /*0fc0*/  @P1 SHF.R.U32.HI R12, RZ, R8.reuse, R13 ;  /* 0x00000008ff0c1219 */ /* 0x082fe4000001160d */
[----:B------:R-:W-:Y:S02]  /*0fd0*/  SHF.R.U32.HI R5, RZ, R8, R5 ;  /* 0x00000008ff057219 */ /* 0x000fe40000011605 */
[----:B------:R-:W-:Y:S02]  /*0fe0*/  SHF.R.U32.HI R16, RZ, R7, R16 ;  /* 0x00000007ff107219 */ /* 0x000fe40000011610 */
[----:B------:R-:W-:Y:S01]  /*0ff0*/  SEL R5, R20, R5, !P1 ;  /* 0x0000000514057207 */ /* 0x000fe20004800000 */
[----:B--2---:R-:W-:Y:S01]  /*1000*/  IMAD.HI.U32 R14, R12, R2, RZ ;  /* 0x000000020c0e7227 */ /* 0x004fe200078e00ff */
[----:B------:R-:W-:-:S02]  /*1010*/  SEL R7, R21, R16, !P2 ;  /* 0x0000001015077207 */ /* 0x000fc40005000000 */
[----:B------:R-:W-:Y:S01]  /*1020*/  IADD3 R13, PT, PT, -R5, RZ, RZ ;  /* 0x000000ff050d7210 */ /* 0x000fe20007ffe1ff */
[----:B------:R-:W-:Y:S01]  /*1030*/  IMAD.HI.U32 R6, R11, R2, RZ ;  /* 0x000000020b067227 */ /* 0x000fe200078e00ff */
[----:B------:R-:W-:-:S03]  /*1040*/  @P0 SHF.R.U32.HI R12, RZ, R3, R14 ;  /* 0x00000003ff0c0219 */ /* 0x000fc6000001160e */
[----:B------:R-:W-:Y:S01]  /*1050*/  IMAD R13, R4, R13, R20 ;  /* 0x0000000d040d7224 */ /* 0x000fe200078e0214 */
[----:B------:R-:W-:Y:S01]  /*1060*/  @P0 SHF.R.U32.HI R11, RZ, R3, R6 ;  /* 0x00000003ff0b0219 */ /* 0x000fe20000011606 */
[----:B------:R-:W-:-:S04]  /*1070*/  IMAD R12, R12, R9, RZ ;  /* 0x000000090c0c7224 */ /* 0x000fc800078e02ff */
[----:B------:R-:W-:Y:S01]  /*1080*/  IMAD R6, R11, R9, RZ ;  /* 0x000000090b067224 */ /* 0x000fe200078e02ff */
[----:B------:R-:W-:-:S04]  /*1090*/  ISETP.GE.AND P1, PT, R5, R12, PT ;  /* 0x0000000c0500720c */ /* 0x000fc80003f26270 */
[----:B------:R-:W-:Y:S01]  /*10a0*/  ISETP.GE.OR P1, PT, R7, R6, P1 ;  /* 0x000000060700720c */ /* 0x000fe20000f26670 */
[----:B------:R-:W-:-:S05]  /*10b0*/  IMAD.HI.U32 R6, R5, R2, RZ ;  /* 0x0000000205067227 */ /* 0x000fca00078e00ff */
[----:B------:R-:W-:-:S04]  /*10c0*/  SHF.R.U32.HI R6, RZ, R3, R6 ;  /* 0x00000003ff067219 */ /* 0x000fc80000011606 */
[----:B------:R-:W-:-:S03]  /*10d0*/  SEL R6, R5, R6, !P0 ;  /* 0x0000000605067207 */ /* 0x000fc60004000000 */
[----:B------:R-:W-:Y:S01]  /*10e0*/  @!P1 IMAD.HI.U32 R8, R7, R2, RZ ;  /* 0x0000000207089227 */ /* 0x000fe200078e00ff */
[----:B------:R-:W-:-:S04]  /*10f0*/  IADD3 R2, PT, PT, -R6, RZ, RZ ;  /* 0x000000ff06027210 */ /* 0x000fc80007ffe1ff */
[----:B------:R-:W-:Y:S01]  /*1100*/  @!P1 SHF.R.U32.HI R8, RZ, R3, R8 ;  /* 0x00000003ff089219 */ /* 0x000fe20000011608 */
[----:B------:R-:W-:-:S03]  /*1110*/  IMAD R2, R9, R2, R5 ;  /* 0x0000000209027224 */ /* 0x000fc600078e0205 */
[----:B------:R-:W-:-:S05]  /*1120*/  @!P1 SEL R3, R7, R8, !P0 ;  /* 0x0000000807039207 */ /* 0x000fca0004000000 */
[--C-:B------:R-:W-:Y:S02]  /*1130*/  @!P1 IMAD.IADD R6, R6, 0x1, -R3.reuse ;  /* 0x0000000106069824 */ /* 0x100fe400078e0a03 */
[----:B------:R-:W-:Y:S01]  /*1140*/  @!P1 IMAD R3, R2, R11, R3 ;  /* 0x0000000b02039224 */ /* 0x000fe200078e0203 */
[----:B------:R-:W-:Y:S01]  /*1150*/  IADD3 R2, PT, PT, -R7, RZ, RZ ;  /* 0x000000ff07027210 */ /* 0x000fe20007ffe1ff */
[----:B------:R-:W-:Y:S02]  /*1160*/  @!P1 IMAD R5, R6, R9, R7 ;  /* 0x0000000906059224 */ /* 0x000fe400078e0207 */
[----:B------:R-:W-:Y:S02]  /*1170*/  @!P1 IMAD.MOV.U32 R7, RZ, RZ, R3 ;  /* 0x000000ffff079224 */ /* 0x000fe400078e0003 */
[----:B------:R-:W-:Y:S02]  /*1180*/  IMAD R2, R10, R2, R21 ;  /* 0x000000020a027224 */ /* 0x000fe400078e0215 */
[----:B------:R-:W-:-:S02]  /*1190*/  IMAD R20, R5, R4, R13 ;  /* 0x0000000405147224 */ /* 0x000fc400078e020d */
[----:B------:R-:W-:Y:S02]  /*11a0*/  IMAD R21, R7, R10, R2 ;  /* 0x0000000a07157224 */ /* 0x000fe400078e0202 */
.L_x_15:
[----:B------:R-:W1:Y:S01]  /*11b0*/  LDCU UR4, c[0x0][0xb30] ;  /* 0x00016600ff0477ac */ /* 0x000e620008000800 */
[----:B------:R-:W2:Y:S08]  /*11c0*/  S2UR UR37, SR_CgaCtaId ;  /* 0x00000000002579c3 */ /* 0x000eb00000008800 */
[----:B------:R-:W3:Y:S01]  /*11d0*/  LDC R72, c[0x0][0xb24] ;  /* 0x0002c900ff487b82 */ /* 0x000ee20000000800 */
[----:B-1----:R-:W-:-:S09]  /*11e0*/  UISETP.NE.AND UP1, UPT, UR4, 0x1, UPT ;  /* 0x000000010400788c */ /* 0x002fd2000bf25270 */
[----:B--2---:R-:W-:Y:S05]  /*11f0*/  BRA.U UP1, `(.L_x_16) ;  /* 0x0000000101407547 */ /* 0x004fea000b800000 */
[----:B------:R-:W1:Y:S08]  /*1200*/  LDC.64 R4, c[0x0][0xb10] ;  /* 0x0002c400ff047b82 */ /* 0x000e700000000a00 */
[----:B------:R-:W2:Y:S08]  /*1210*/  LDC.64 R2, c[0x0][0xb18] ;  /* 0x0002c600ff027b82 */ /* 0x000eb00000000a00 */
[----:B------:R-:W4:Y:S08]  /*1220*/  LDC R6, c[0x0][0xb20] ;  /* 0x0002c800ff067b82 */ /* 0x000f300000000800 */
[----:B------:R-:W3:Y:S01]  /*1230*/  LDC R8, c[0x0][0xb0c] ;  /* 0x0002c300ff087b82 */ /* 0x000ee20000000800 */
[----:B-1----:R-:W-:-:S05]  /*1240*/  IMAD.HI.U32 R4, R21, R4, RZ ;  /* 0x0000000415047227 */ /* 0x002fca00078e00ff */
[----:B------:R-:W-:Y:S01]  /*1250*/  SHF.R.U32.HI R4, RZ, R5, R4 ;  /* 0x00000005ff047219 */ /* 0x000fe20000011604 */
[----:B--2---:R-:W-:Y:S01]  /*1260*/  IMAD.HI.U32 R3, R20, R3, RZ ;  /* 0x0000000314037227 */ /* 0x004fe200078e00ff */
[----:B------:R-:W-:-:S04]  /*1270*/  ISETP.NE.AND P0, PT, R2, 0x1, PT ;  /* 0x000000010200780c */ /* 0x000fc80003f05270 */
[----:B----4-:R-:W-:-:S04]  /*1280*/  SHF.R.U32.HI R3, RZ, R6, R3 ;  /* 0x00000006ff037219 */ /* 0x010fc80000011603 */
[----:B------:R-:W-:Y:S02]  /*1290*/  SEL R3, R20, R3, !P0 ;  /* 0x0000000314037207 */ /* 0x000fe40004000000 */
[----:B---3--:R-:W-:-:S04]  /*12a0*/  ISETP.NE.AND P1, PT, R8, 0x1, PT ;  /* 0x000000010800780c */ /* 0x008fc80003f25270 */
[----:B------:R-:W-:-:S05]  /*12b0*/  SEL R4, R21, R4, !P1 ;  /* 0x0000000415047207 */ /* 0x000fca0004800000 */
[----:B------:R-:W-:Y:S02]  /*12c0*/  IMAD.IADD R5, R3, 0x1, -R4 ;  /* 0x0000000103057824 */ /* 0x000fe400078e0a04 */
[----:B------:R-:W-:Y:S02]  /*12d0*/  IMAD.IADD R3, R4, 0x1, -R3 ;  /* 0x0000000104037824 */ /* 0x000fe400078e0a03 */
[----:B------:R-:W-:Y:S02]  /*12e0*/  IMAD R21, R5, R8, R21 ;  /* 0x0000000805157224 */ /* 0x000fe400078e0215 */
[----:B------:R-:W-:-:S07]  /*12f0*/  IMAD R20, R3, R2, R20 ;  /* 0x0000000203147224 */ /* 0x000fce00078e0214 */
.L_x_16:
[----:B------:R-:W-:Y:S01]  /*1300*/  BAR.SYNC.DEFER_BLOCKING 0x0 ;  /* 0x0000000000007b1d */ /* 0x000fe20000010000 */
[----:B------:R-:W-:Y:S01]  /*1310*/  UISETP.NE.AND UP1, UPT, UR8, 0x2, UPT ;  /* 0x000000020800788c */ /* 0x000fe2000bf25270 */
[----:B------:R-:W-:Y:S02]  /*1320*/  ISETP.NE.OR P5, PT, R0, 0x2, !P5 ;  /* 0x000000020000780c */ /* 0x000fe40006fa5670 */
[----:B------:R-:W-:-:S06]  /*1330*/  LOP3.LUT R2, R167, 0x1f, RZ, 0xc0, !PT ;  /* 0x0000001fa7027812 */ /* 0x000fcc00078ec0ff */
[----:B------:R-:W-:Y:S05]  /*1340*/  BRA.U UP1, `(.L_x_17) ;  /* 0x00000011013c7547 */ /* 0x000fea000b800000 */
[----:B------:R-:W1:Y:S01]  /*1350*/  LDCU UR13, c[0x0][0x38c] ;  /* 0x00007180ff0d77ac */ /* 0x000e620008000800 */
[----:B------:R-:W2:Y:S01]  /*1360*/  LDC R9, c[0x0][0x370] ;  /* 0x0000dc00ff097b82 */ /* 0x000ea20000000800 */
[----:B------:R-:W-:Y:S01]  /*1370*/  PLOP3.LUT P1, PT, PT, PT, UP2, 0x80, 0x8 ;  /* 0x000000000008781c */ /* 0x000fe20003f2f028 */
[----:B------:R-:W-:Y:S01]  /*1380*/  HFMA2 R12, -RZ, RZ, 0, 0 ;  /* 0x00000000ff0c7431 */ /* 0x000fe200000001ff */
[----:B------:R-:W-:Y:S01]  /*1390*/  ISETP.EQ.OR P4, PT, R2, RZ, P5 ;  /* 0x000000ff0200720c */ /* 0x000fe20002f82670 */
[----:B------:R-:W-:Y:S01]  /*13a0*/  IMAD.MOV.U32 R15, RZ, RZ, 0x1 ;  /* 0x00000001ff0f7424 */ /* 0x000fe200078e00ff */
[----:B------:R-:W-:Y:S01]  /*13b0*/  PLOP3.LUT P1, PT, P1, PT, PT, 0x8, 0x80 ;  /* 0x000000000080781c */ /* 0x000fe20000f2e170 */
[----:B------:R-:W-:Y:S01]  /*13c0*/  IMAD.MOV.U32 R14, RZ, RZ, RZ ;  /* 0x000000ffff0e7224 */ /* 0x000fe200078e00ff */
[----:B------:R-:W-:Y:S01]  /*13d0*/  MOV R8, 0x1 ;  /* 0x0000000100087802 */ /* 0x000fe20000000f00 */
[----:B------:R-:W4:Y:S01]  /*13e0*/  LDC R0, c[0x0][0x374] ;  /* 0x0000dd00ff007b82 */ /* 0x000f220000000800 */
[----:B------:R-:W-:Y:S01]  /*13f0*/  IMAD.MOV.U32 R10, RZ, RZ, RZ ;  /* 0x000000ffff0a7224 */ /* 0x000fe200078e00ff */
[----:B------:R-:W2:Y:S01]  /*1400*/  LDCU.64 UR22, c[0x0][0x348] ;  /* 0x00006900ff1677ac */ /* 0x000ea20008000a00 */
[----:B------:R-:W-:Y:S01]  /*1410*/  UMOV UR6, URZ ;  /* 0x000000ff00067c82 */ /* 0x000fe20008000000 */
[----:B-1----:R-:W-:-:S04]  /*1420*/  UIADD3 UR5, UPT, UPT, UR13, 0x7f, URZ ;  /* 0x0000007f0d057890 */ /* 0x002fc8000fffe0ff */
[----:B------:R-:W-:-:S04]  /*1430*/  USHF.R.S32.HI UR4, URZ, 0x1f, UR5 ;  /* 0x0000001fff047899 */ /* 0x000fc80008011405 */
[----:B------:R-:W-:-:S04]  /*1440*/  ULEA.HI UR4, UR4, UR5, URZ, 0x7 ;  /* 0x0000000504047291 */ /* 0x000fc8000f8f38ff */
[----:B------:R-:W-:Y:S02]  /*1450*/  USHF.R.S32.HI UR15, URZ, 0x7, UR4 ;  /* 0x00000007ff0f7899 */ /* 0x000fe40008011404 */
[----:B------:R-:W-:Y:S02]  /*1460*/  UIADD3 UR4, UPT, UPT, UR13, -0x1, URZ ;  /* 0xffffffff0d047890 */ /* 0x000fe4000fffe0ff */
[----:B------:R-:W-:Y:S02]  /*1470*/  UISETP.LT.U32.AND UP0, UPT, UR15, 0x3, UPT ;  /* 0x000000030f00788c */ /* 0x000fe4000bf01070 */
[----:B------:R-:W-:Y:S02]  /*1480*/  UISETP.GE.U32.AND UP1, UPT, UR4, -0xff, UPT ;  /* 0xffffff010400788c */ /* 0x000fe4000bf26070 */
[----:B------:R-:W-:Y:S02]  /*1490*/  USEL UR14, UR15, 0x3, UP0 ;  /* 0x000000030f0e7887 */ /* 0x000fe40008000000 */
[----:B------:R-:W-:-:S02]  /*14a0*/  UIADD3 UR13, UPT, UPT, UR13, 0xfe, URZ ;  /* 0x000000fe0d0d7890 */ /* 0x000fc4000fffe0ff */
[----:B------:R-:W-:Y:S02]  /*14b0*/  UIADD3 UR5, UPT, UPT, UR14, -0x1, URZ ;  /* 0xffffffff0e057890 */ /* 0x000fe4000fffe0ff */
[----:B------:R-:W-:-:S03]  /*14c0*/  UIADD3 UR7, UPT, UPT, UR15, -UR14, URZ ;  /* 0x8000000e0f077290 */ /* 0x000fc6000fffe0ff */
[----:B------:R-:W-:-:S04]  /*14d0*/  @UP1 UIADD3 UR5, UPT, UPT, UR14, URZ, URZ ;  /* 0x000000ff0e051290 */ /* 0x000fc8000fffe0ff */
[----:B--2---:R-:W-:-:S12]  /*14e0*/  UIADD3 UR5, UPT, UPT, UR5, 0x1, URZ ;  /* 0x0000000105057890 */ /* 0x004fd8000fffe0ff */
.L_x_35:
[----:B------:R-:W-:Y:S01]  /*14f0*/  UISETP.NE.AND UP0, UPT, UR37, URZ, UPT ;  /* 0x000000ff2500728c */ /* 0x000fe2000bf05270 */
[----:B------:R-:W1:Y:S08]  /*1500*/  S2UR UR37, SR_CgaCtaId ;  /* 0x00000000002579c3 */ /* 0x000e700000008800 */
[----:B------:R-:W-:Y:S05]  /*1510*/  BRA.U UP0, `(.L_x_18) ;  /* 0x0000000100347547 */ /* 0x000fea000b800000 */
[----:B------:R-:W2:Y:S01]  /*1520*/  S2R R2, SR_CgaCtaId ;  /* 0x0000000000027919 */ /* 0x000ea20000008800 */
[----:B------:R-:W-:-:S04]  /*1530*/  MOV R3, 0x400 ;  /* 0x0000040000037802 */ /* 0x000fc80000000f00 */
[----:B--2---:R-:W-:Y:S02]  /*1540*/  LEA R3, R2, R3, 0x18 ;  /* 0x0000000302037211 */ /* 0x004fe400078ec0ff */
[----:B------:R-:W-:-:S03]  /*1550*/  SHF.L.U32 R2, R8, 0x1f, RZ ;  /* 0x0000001f08027819 */ /* 0x000fc600000006ff */
[----:B------:R-:W-:-:S04]  /*1560*/  IMAD R3, R10, 0x8, R3 ;  /* 0x000000080a037824 */ /* 0x000fc800078e0203 */
[----:B------:R-:W2:Y:S02]  /*1570*/  SYNCS.PHASECHK.TRANS64.TRYWAIT P0, [R3+URZ+0xd0], R2 ;  /* 0x0000d002030075a7 */ /* 0x000ea400080011ff */
[----:B--2---:R-:W-:Y:S05]  /*1580*/  @!P0 BRA `(.L_x_19) ;  /* 0x00000098009c8947 */ /* 0x004fea0003800000 */
.L_x_122:
[----:B------:R-:W-:Y:S01]  /*1590*/  VIADD R10, R10, 0x1 ;  /* 0x000000010a0a7836 */ /* 0x000fe20000000000 */
[----:B------:R2:W-:Y:S04]  /*15a0*/  SYNCS.ARRIVE.TRANS64.A1T0 RZ, [R3+URZ+0xc0], RZ ;  /* 0x0000c0ff03ff79a7 */ /* 0x0005e800081000ff */
[----:B------:R-:W-:-:S04]  /*15b0*/  ISETP.NE.AND P0, PT, R10, 0x2, PT ;  /* 0x000000020a00780c */ /* 0x000fc80003f05270 */
[----:B------:R-:W-:Y:S02]  /*15c0*/  SEL R10, R10, RZ, P0 ;  /* 0x000000ff0a0a7207 */ /* 0x000fe40000000000 */
[----:B--2---:R-:W-:-:S04]  /*15d0*/  SEL R3, RZ, 0x1, P0 ;  /* 0x00000001ff037807 */ /* 0x004fc80000000000 */
[----:B------:R-:W-:-:S07]  /*15e0*/  LOP3.LUT R8, R8, R3, RZ, 0x3c, !PT ;  /* 0x0000000308087212 */ /* 0x000fce00078e3cff */
.L_x_18:
[----:B------:R-:W-:Y:S01]  /*15f0*/  UMOV UR4, 0x400 ;  /* 0x0000040000047882 */ /* 0x000fe20000000000 */
[----:B------:R-:W-:Y:S01]  /*1600*/  SHF.L.U32 R2, R15, 0x1f, RZ ;  /* 0x0000001f0f027819 */ /* 0x000fe200000006ff */
[----:B-1----:R-:W-:Y:S01]  /*1610*/  ULEA UR4, UR37, UR4, 0x18 ;  /* 0x0000000425047291 */ /* 0x002fe2000f8ec0ff */
[----:B------:R-:W-:Y:S01]  /*1620*/  R2UR UR35, R21 ;  /* 0x00000000152372ca */ /* 0x000fe200000e0000 */
[----:B------:R-:W-:Y:S01]  /*1630*/  UISETP.GE.U32.AND UP0, UPT, UR13, 0xff, UPT ;  /* 0x000000ff0d00788c */ /* 0x000fe2000bf06070 */
[----:B------:R-:W-:Y:S01]  /*1640*/  R2UR UR11, R20 ;  /* 0x00000000140b72ca */ /* 0x000fe200000e0000 */
[----:B------:R-:W-:Y:S01]  /*1650*/  ULEA UR8, UR6, UR4, 0x3 ;  /* 0x0000000406087291 */ /* 0x000fe2000f8e18ff */
[----:B------:R-:W-:-:S08]  /*1660*/  UMOV UR24, URZ ;  /* 0x000000ff00187c82 */ /* 0x000fd00008000000 */
[----:B------:R1:W2:Y:S01]  /*1670*/  SYNCS.PHASECHK.TRANS64.TRYWAIT P0, [UR8+0x18], R2 ;  /* 0x00001802ff0075a7 */ /* 0x0002a20008001108 */
[----:B------:R-:W-:Y:S02]  /*1680*/  USHF.L.U32 UR35, UR35, 0x7, URZ ;  /* 0x0000000723237899 */ /* 0x000fe400080006ff */
[----:B------:R-:W-:Y:S01]  /*1690*/  USHF.L.U32 UR11, UR11, 0x8, URZ ;  /* 0x000000080b0b7899 */ /* 0x000fe200080006ff */
[----:B------:R-:W-:Y:S11]  /*16a0*/  BRA.U !UP0, `(.L_x_20) ;  /* 0x0000000108a87547 */ /* 0x000ff6000b800000 */
[----:B------:R-:W-:Y:S01]  /*16b0*/  UMOV UR16, URZ ;  /* 0x000000ff00107c82 */ /* 0x000fe20008000000 */
[----:B------:R-:W-:-:S05]  /*16c0*/  UMOV UR17, UR6 ;  /* 0x0000000600117c82 */ /* 0x000fca0008000000 */
.L_x_25:
[----:B-1----:R-:W-:Y:S01]  /*16d0*/  ULEA UR33, UR17, UR4, 0x3 ;  /* 0x0000000411217291 */ /* 0x002fe2000f8e18ff */
[----:B--2---:R-:W-:Y:S01]  /*16e0*/  @!P5 MOV R3, 0xc000 ;  /* 0x0000c0000003d802 */ /* 0x004fe20000000f00 */
[----:B--2---:R-:W-:Y:S10]  /*16f0*/  @P0 BRA `(.L_x_21) ;  /* 0x00000000000c0947 */ /* 0x004ff40003800000 */
[----:B------:R-:W-:-:S04]  /*1700*/  SHF.L.U32 R5, R15, 0x1f, RZ ;  /* 0x0000001f0f057819 */ /* 0x000fc800000006ff */
[----:B------:R-:W2:Y:S02]  /*1710*/  SYNCS.PHASECHK.TRANS64.TRYWAIT P0, [UR33+0x18], R5 ;  /* 0x00001805ff0075a7 */ /* 0x000ea40008001121 */
[----:B--2---:R-:W-:Y:S05]  /*1720*/  @!P0 BRA `(.L_x_22) ;  /* 0x0000009800488947 */ /* 0x004fea0003800000 */
.L_x_21:
[----:B------:R2:W-:Y:S01]  /*1730*/  @!P5 SYNCS.ARRIVE.TRANS64 RZ, [UR33], R3 ;  /* 0x00000003ffffd9a7 */ /* 0x0005e20008000021 */
[----:B------:R-:W-:Y:S04]  /*1740*/  BSSY.RECONVERGENT B0, `(.L_x_23) ;  /* 0x0000003000007945 */ /* 0x000fe80003800200 */
[----:B------:R-:W-:Y:S05]  /*1750*/  @P4 BRA `(.L_x_24) ;  /* 0x0000000000044947 */ /* 0x000fea0003800000 */
[----:B------:R-:W-:Y:S05]  /*1760*/  BPT.TRAP 0x1 ;  /* 0x000000040000795c */ /* 0x000fea0000300000 */
.L_x_24:
[----:B------:R-:W-:Y:S05]  /*1770*/  BSYNC.RECONVERGENT B0 ;  /* 0x0000000000007941 */ /* 0x000fea0003800200 */
.L_x_23:
[----:B------:R-:W-:Y:S02]  /*1780*/  UIADD3 UR6, UPT, UPT, UR17, 0x1, URZ ;  /* 0x0000000111067890 */ /* 0x000fe4000fffe0ff */
[----:B------:R-:W-:Y:S02]  /*1790*/  ULEA UR32, UR17, UR4, 0xe ;  /* 0x0000000411207291 */ /* 0x000fe4000f8e70ff */
[----:B------:R-:W-:Y:S02]  /*17a0*/  UISETP.NE.AND UP0, UPT, UR6, 0x3, UPT ;  /* 0x000000030600788c */ /* 0x000fe4000bf05270 */
[----:B------:R-:W-:Y:S02]  /*17b0*/  UIADD3 UR26, UP1, UPT, UR22, 0x80, URZ ;  /* 0x00000080161a7890 */ /* 0x000fe4000ff3e0ff */
[----:B------:R-:W-:Y:S02]  /*17c0*/  USEL UR9, URZ, 0x1, UP0 ;  /* 0x00000001ff097887 */ /* 0x000fe40008000000 */
[----:B------:R-:W-:-:S02]  /*17d0*/  USEL UR6, UR6, URZ, UP0 ;  /* 0x000000ff06067287 */ /* 0x000fc40008000000 */
[----:B------:R-:W-:Y:S02]  /*17e0*/  UIADD3 UR20, UP0, UPT, UR22, 0x180, URZ ;  /* 0x0000018016147890 */ /* 0x000fe4000ff1e0ff */
[----:B------:R-:W-:Y:S01]  /*17f0*/  ULEA UR8, UR6, UR4, 0x3 ;  /* 0x0000000406087291 */ /* 0x000fe2000f8e18ff */
[----:B------:R-:W-:Y:S01]  /*1800*/  LOP3.LUT R15, R15, UR9, RZ, 0x3c, !PT ;  /* 0x000000090f0f7c12 */ /* 0x000fe2000f8e3cff */
[----:B------:R-:W-:Y:S02]  /*1810*/  USHF.L.U32 UR34, UR16, 0x7, URZ ;  /* 0x0000000710227899 */ /* 0x000fe400080006ff */
[----:B------:R-:W-:Y:S01]  /*1820*/  UIADD3.X UR27, UPT, UPT, URZ, UR23, URZ, UP1, !UPT ;  /* 0x00000017ff1b7290 */ /* 0x000fe20008ffe4ff */
[----:B-1----:R-:W-:Y:S01]  /*1830*/  SHF.L.U32 R2, R15, 0x1f, RZ ;  /* 0x0000001f0f027819 */ /* 0x002fe200000006ff */
[----:B------:R-:W-:Y:S02]  /*1840*/  UIADD3 UR32, UPT, UPT, UR32, 0xc400, URZ ;  /* 0x0000c40020207890 */ /* 0x000fe4000fffe0ff */
[----:B------:R-:W-:Y:S01]  /*1850*/  UIADD3.X UR21, UPT, UPT, URZ, UR23, URZ, UP0, !UPT ;  /* 0x00000017ff157290 */ /* 0x000fe200087fe4ff */
[----:B------:R1:W1:Y:S01]  /*1860*/  SYNCS.PHASECHK.TRANS64.TRYWAIT P0, [UR8+0x18], R2 ;  /* 0x00001802ff0075a7 */ /* 0x0002620008001108 */
[----:B------:R-:W-:Y:S01]  /*1870*/  ULEA UR8, UR17, UR4, 0xf ;  /* 0x0000000411087291 */ /* 0x000fe2000f8e78ff */
[----:B------:R-:W-:Y:S01]  /*1880*/  UMOV UR18, 0x0 ;  /* 0x0000000000127882 */ /* 0x000fe20000000000 */
[----:B------:R-:W-:-:S02]  /*1890*/  UMOV UR19, 0x10000000 ;  /* 0x1000000000137882 */ /* 0x000fc40000000000 */
[----:B------:R-:W-:Y:S01]  /*18a0*/  UIADD3 UR8, UPT, UPT, UR8, 0x18400, URZ ;  /* 0x0001840008087890 */ /* 0x000fe2000fffe0ff */
[----:B------:R1:W-:Y:S01]  /*18b0*/  UTMALDG.3D [UR32], [UR26], desc[UR18] ;  /* 0x000012201a0075b4 */ /* 0x0003e20008011000 */
[----:B------:R-:W-:Y:S01]  /*18c0*/  UMOV UR12, UR36 ;  /* 0x00000024000c7c82 */ /* 0x000fe20008000000 */
[----:B------:R-:W-:Y:S01]  /*18d0*/  UMOV UR9, UR33 ;  /* 0x0000002100097c82 */ /* 0x000fe20008000000 */
[----:B------:R-:W-:Y:S01]  /*18e0*/  UMOV UR10, UR34 ;  /* 0x00000022000a7c82 */ /* 0x000fe20008000000 */
[----:B------:R-:W-:Y:S01]  /*18f0*/  UIADD3 UR16, UPT, UPT, UR16, 0x1, URZ ;  /* 0x0000000110107890 */ /* 0x000fe2000fffe0ff */
[----:B------:R-:W-:Y:S01]  /*1900*/  UMOV UR24, UR5 ;  /* 0x0000000500187c82 */ /* 0x000fe20008000000 */
[----:B------:R-:W-:Y:S02]  /*1910*/  UMOV UR17, UR6 ;  /* 0x0000000600117c82 */ /* 0x000fe40008000000 */
[----:B------:R1:W-:Y:S01]  /*1920*/  UTMALDG.3D [UR8], [UR20], desc[UR18] ;  /* 0x00001208140075b4 */ /* 0x0003e20008011000 */
[----:B------:R-:W-:-:S09]  /*1930*/  UISETP.NE.AND UP0, UPT, UR16, UR5, UPT ;  /* 0x000000051000728c */ /* 0x000fd2000bf05270 */
[----:B------:R-:W-:Y:S05]  /*1940*/  BRA.U UP0, `(.L_x_25) ;  /* 0xfffffffd00607547 */ /* 0x000fea000b83ffff */
.L_x_20:
[----:B-1----:R-:W-:Y:S01]  /*1950*/  ULEA UR8, UR6, UR4, 0x3 ;  /* 0x0000000406087291 */ /* 0x002fe2000f8e18ff */
[----:B------:R-:W-:Y:S01]  /*1960*/  SHF.L.U32 R2, R15, 0x1f, RZ ;  /* 0x0000001f0f027819 */ /* 0x000fe200000006ff */
[----:B------:R-:W-:Y:S01]  /*1970*/  @!P1 SYNCS.ARRIVE.TRANS64.A1T0 RZ, [UR4+0x78], RZ ;  /* 0x000078ffffff99a7 */ /* 0x000fe20008100004 */
[----:B------:R-:W-:-:S06]  /*1980*/  UISETP.GT.AND UP0, UPT, UR15, UR14, UPT ;  /* 0x0000000e0f00728c */ /* 0x000fcc000bf04270 */
[----:B--2---:R1:W2:Y:S03]  /*1990*/  SYNCS.PHASECHK.TRANS64.TRYWAIT P0, [UR8+0x18], R2 ;  /* 0x00001802ff0075a7 */ /* 0x0042a60008001108 */
[----:B------:R-:W-:Y:S05]  /*19a0*/  BRA.U !UP0, `(.L_x_26) ;  /* 0x0000000108ac7547 */ /* 0x000fea000b800000 */
[----:B------:R-:W-:Y:S01]  /*19b0*/  UIADD3 UR21, UPT, UPT, UR7, UR24, URZ ;  /* 0x0000001807157290 */ /* 0x000fe2000fffe0ff */
[----:B------:R-:W-:-:S11]  /*19c0*/  UMOV UR25, UR6 ;  /* 0x0000000600197c82 */ /* 0x000fd60008000000 */
.L_x_31:
[----:B-1----:R-:W-:Y:S01]  /*19d0*/  ULEA UR17, UR25, UR4, 0x3 ;  /* 0x0000000419117291 */ /* 0x002fe2000f8e18ff */
[----:B--2---:R-:W-:Y:S01]  /*19e0*/  @!P5 MOV R3, 0xc000 ;  /* 0x0000c0000003d802 */ /* 0x004fe20000000f00 */
[----:B--2---:R-:W-:Y:S10]  /*19f0*/  @P0 BRA `(.L_x_27) ;  /* 0x00000000000c0947 */ /* 0x004ff40003800000 */
[----:B------:R-:W-:-:S04]  /*1a00*/  SHF.L.U32 R5, R15, 0x1f, RZ ;  /* 0x0000001f0f057819 */ /* 0x000fc800000006ff */
[----:B------:R-:W2:Y:S02]  /*1a10*/  SYNCS.PHASECHK.TRANS64.TRYWAIT P0, [UR17+0x18], R5 ;  /* 0x00001805ff0075a7 */ /* 0x000ea40008001111 */
[----:B--2---:R-:W-:Y:S05]  /*1a20*/  @!P0 BRA `(.L_x_28) ;  /* 0x0000009400a08947 */ /* 0x004fea0003800000 */
.L_x_27:
[----:B------:R2:W-:Y:S01]  /*1a30*/  @!P5 SYNCS.ARRIVE.TRANS64 RZ, [UR17], R3 ;  /* 0x00000003ffffd9a7 */ /* 0x0005e20008000011 */
[----:B------:R-:W-:Y:S04]  /*1a40*/  BSSY.RECONVERGENT B0, `(.L_x_29) ;  /* 0x0000003000007945 */ /* 0x000fe80003800200 */
[----:B------:R-:W-:Y:S05]  /*1a50*/  @P4 BRA `(.L_x_30) ;  /* 0x0000000000044947 */ /* 0x000fea0003800000 */
[----:B------:R-:W-:Y:S05]  /*1a60*/  BPT.TRAP 0x1 ;  /* 0x000000040000795c */ /* 0x000fea0000300000 */
.L_x_30:
[----:B------:R-:W-:Y:S05]  /*1a70*/  BSYNC.RECONVERGENT B0 ;  /* 0x0000000000007941 */ /* 0x000fea0003800200 */
.L_x_29:
        /* <DEDUP_REMOVED lines=10> */
[----:B------:R-:W-:Y:S01]  /*1b20*/  UIADD3 UR16, UPT, UPT, UR16, 0xc400, URZ ;  /* 0x0000c40010107890 */ /* 0x000fe2000fffe0ff */
[----:B-1----:R-:W-:Y:S01]  /*1b30*/  SHF.L.U32 R2, R15, 0x1f, RZ ;  /* 0x0000001f0f027819 */ /* 0x002fe200000006ff */
[----:B------:R-:W-:Y:S02]  /*1b40*/  UIADD3.X UR31, UPT, UPT, URZ, UR23, URZ, UP1, !UPT ;  /* 0x00000017ff1f7290 */ /* 0x000fe40008ffe4ff */
[----:B------:R-:W-:Y:S01]  /*1b50*/  UIADD3.X UR29, UPT, UPT, URZ, UR23, URZ, UP0, !UPT ;  /* 0x00000017ff1d7290 */ /* 0x000fe200087fe4ff */
[----:B------:R1:W1:Y:S01]  /*1b60*/  SYNCS.PHASECHK.TRANS64.TRYWAIT P0, [UR8+0x18], R2 ;  /* 0x00001802ff0075a7 */ /* 0x0002620008001108 */
[----:B------:R-:W-:Y:S01]  /*1b70*/  ULEA UR8, UR25, UR4, 0xf ;  /* 0x0000000419087291 */ /* 0x000fe2000f8e78ff */
[----:B------:R-:W-:Y:S01]  /*1b80*/  UMOV UR26, 0x0 ;  /* 0x00000000001a7882 */ /* 0x000fe20000000000 */
[----:B------:R-:W-:-:S02]  /*1b90*/  UMOV UR27, 0x10000000 ;  /* 0x10000000001b7882 */ /* 0x000fc40000000000 */
[----:B------:R-:W-:Y:S01]  /*1ba0*/  UIADD3 UR8, UPT, UPT, UR8, 0x18400, URZ ;  /* 0x0001840008087890 */ /* 0x000fe2000fffe0ff */
[----:B------:R-:W-:Y:S01]  /*1bb0*/  UMOV UR19, UR35 ;  /* 0x0000002300137c82 */ /* 0x000fe20008000000 */
[----:B------:R-:W-:Y:S01]  /*1bc0*/  UMOV UR20, UR36 ;  /* 0x0000002400147c82 */ /* 0x000fe20008000000 */
[----:B------:R-:W-:Y:S01]  /*1bd0*/  UMOV UR12, UR36 ;  /* 0x00000024000c7c82 */ /* 0x000fe20008000000 */
[----:B------:R-:W-:Y:S01]  /*1be0*/  UMOV UR9, UR17 ;  /* 0x0000001100097c82 */ /* 0x000fe20008000000 */
[----:B------:R-:W-:Y:S01]  /*1bf0*/  UMOV UR10, UR18 ;  /* 0x00000012000a7c82 */ /* 0x000fe20008000000 */
[----:B------:R1:W-:Y:S01]  /*1c00*/  UTMALDG.3D [UR16], [UR30], desc[UR26] ;  /* 0x00001a101e0075b4 */ /* 0x0003e20008011000 */
[----:B------:R-:W-:Y:S01]  /*1c10*/  UIADD3 UR24, UPT, UPT, UR24, 0x1, URZ ;  /* 0x0000000118187890 */ /* 0x000fe2000fffe0ff */
[----:B------:R-:W-:-:S03]  /*1c20*/  UMOV UR25, UR6 ;  /* 0x0000000600197c82 */ /* 0x000fc60008000000 */
[----:B------:R-:W-:Y:S01]  /*1c30*/  UISETP.NE.AND UP0, UPT, UR24, UR21, UPT ;  /* 0x000000151800728c */ /* 0x000fe2000bf05270 */
[----:B------:R1:W-:Y:S08]  /*1c40*/  UTMALDG.3D [UR8], [UR28], desc[UR26] ;  /* 0x00001a081c0075b4 */ /* 0x0003f00008011000 */
[----:B------:R-:W-:Y:S05]  /*1c50*/  BRA.U UP0, `(.L_x_31) ;  /* 0xfffffffd005c7547 */ /* 0x000fea000b83ffff */
.L_x_26:
[----:B-1----:R-:W-:Y:S01]  /*1c60*/  LEA R2, R14, UR4, 0x3 ;  /* 0x000000040e027c11 */ /* 0x002fe2000f8e18ff */
[----:B------:R-:W-:Y:S01]  /*1c70*/  NOP ;  /* 0x0000000000007918 */ /* 0x000fe20000000000 */
[----:B--2---:R-:W-:Y:S02]  /*1c80*/  SHF.L.U32 R3, R12, 0x1f, RZ ;  /* 0x0000001f0c037819 */ /* 0x004fe400000006ff */
[----:B------:R-:W-:Y:S02]  /*1c90*/  LEA R4, R14, UR4, 0x4 ;  /* 0x000000040e047c11 */ /* 0x000fe4000f8e20ff */
[----:B------:R-:W1:Y:S02]  /*1ca0*/  SYNCS.PHASECHK.TRANS64.TRYWAIT P0, [R2+URZ+0x80], R3 ;  /* 0x00008003020075a7 */ /* 0x000e6400080011ff */
[----:B-1----:R-:W-:Y:S05]  /*1cb0*/  @!P0 BRA `(.L_x_32) ;  /* 0x0000009400148947 */ /* 0x002fea0003800000 */
.L_x_125:
[----:B------:R-:W2:Y:S01]  /*1cc0*/  LDS.128 R4, [R4+0xf0] ;  /* 0x0000f00004047984 */ /* 0x000ea20000000c00 */
[----:B---3--:R-:W-:Y:S01]  /*1cd0*/  ISETP.GE.AND P0, PT, R72, 0x1, PT ;  /* 0x000000014800780c */ /* 0x008fe20003f06270 */
[----:B-1----:R-:W-:Y:S01]  /*1ce0*/  VIADD R2, R2, 0x90 ;  /* 0x0000009002027836 */ /* 0x002fe20000000000 */
[----:B------:R-:W-:Y:S01]  /*1cf0*/  @!PT LDS RZ, [RZ] ;  /* 0x00000000fffff984 */ /* 0x000fe20000000800 */
[----:B------:R-:W-:Y:S01]  /*1d00*/  @!PT LDS RZ, [RZ] ;  /* 0x00000000fffff984 */ /* 0x000fe20000000800 */
[----:B------:R-:W-:Y:S01]  /*1d10*/  @!PT LDS RZ, [RZ] ;  /* 0x00000000fffff984 */ /* 0x000fe20000000800 */
[----:B------:R-:W-:Y:S01]  /*1d20*/  @!PT LDS RZ, [RZ] ;  /* 0x00000000fffff984 */ /* 0x000fe20000000800 */
[----:B------:R1:W-:Y:S06]  /*1d30*/  MEMBAR.ALL.CTA ;  /* 0x0000000000007992 */ /* 0x0003ec0000008000 */
[----:B-1----:R-:W1:Y:S01]  /*1d40*/  FENCE.VIEW.ASYNC.S ;  /* 0x00000000000073c6 */ /* 0x002e620000000000 */
[----:B------:R-:W-:-:S04]  /*1d50*/  PRMT R2, RZ, 0x654, R2 ;  /* 0x00000654ff027816 */ /* 0x000fc80000000002 */
[----:B-1----:R1:W-:Y:S01]  /*1d60*/  SYNCS.ARRIVE.TRANS64.RED.A1T0 RZ, [R2+URZ], RZ ;  /* 0x000000ff02ff79a7 */ /* 0x0023e200081004ff */
[----:B--2---:R-:W-:-:S13]  /*1d70*/  LOP3.LUT P2, RZ, R6, 0x1, RZ, 0xc0, !PT ;  /* 0x0000000106ff7812 */ /* 0x004fda000784c0ff */
[----:B------:R-:W-:Y:S01]  /*1d80*/  @P2 SHF.R.U32.HI R3, RZ, 0x10, R5 ;  /* 0x00000010ff032819 */ /* 0x000fe20000011605 */
[----:B------:R-:W-:Y:S01]  /*1d90*/  VOTEU.ANY UP0, P2 ;  /* 0x0000000000ff7886 */ /* 0x000fe20001000100 */
[----:B------:R-:W-:Y:S02]  /*1da0*/  @P2 MOV R13, R4 ;  /* 0x00000004000d2202 */ /* 0x000fe40000000f00 */
[----:B------:R-:W-:Y:S02]  /*1db0*/  @P2 R2UR.BROADCAST UR8, R3 ;  /* 0x00000000030822ca */ /* 0x000fe400008e0000 */
[----:B------:R-:W-:-:S11]  /*1dc0*/  @P2 LOP3.LUT R11, R5, 0xffff, RZ, 0xc0, !PT ;  /* 0x0000ffff050b2812 */ /* 0x000fd600078ec0ff */
[----:B------:R-:W-:Y:S01]  /*1dd0*/  @UP0 UMOV UR36, UR8 ;  /* 0x0000000800240c82 */ /* 0x000fe20008000000 */
[----:B-1----:R-:W-:Y:S05]  /*1de0*/  @!P0 BRA `(.L_x_33) ;  /* 0x0000000000b88947 */ /* 0x002fea0003800000 */
[----:B------:R-:W4:Y:S01]  /*1df0*/  LDC.64 R4, c[0x0][0xb18] ;  /* 0x0002c600ff047b82 */ /* 0x000f220000000a00 */
[----:B------:R-:W-:-:S07]  /*1e00*/  ISETP.NE.AND P3, PT, R72, 0x1, PT ;  /* 0x000000014800780c */ /* 0x000fce0003f65270 */
[----:B------:R-:W1:Y:S08]  /*1e10*/  LDC.64 R6, c[0x0][0xb10] ;  /* 0x0002c400ff067b82 */ /* 0x000e700000000a00 */
[----:B------:R-:W2:Y:S08]  /*1e20*/  LDC R16, c[0x0][0xb20] ;  /* 0x0002c800ff107b82 */ /* 0x000eb00000000800 */
[----:B------:R-:W3:Y:S01]  /*1e30*/  LDC R18, c[0x0][0xb0c] ;  /* 0x0002c300ff127b82 */ /* 0x000ee20000000800 */
[----:B----4-:R-:W-:Y:S01]  /*1e40*/  IMAD.HI.U32 R17, R0, R5, RZ ;  /* 0x0000000500117227 */ /* 0x010fe200078e00ff */
[----:B------:R-:W-:-:S03]  /*1e50*/  ISETP.NE.AND P0, PT, R4, 0x1, PT ;  /* 0x000000010400780c */ /* 0x000fc60003f05270 */
[----:B------:R-:W-:-:S03]  /*1e60*/  IMAD.HI.U32 R5, R11, R5, RZ ;  /* 0x000000050b057227 */ /* 0x000fc600078e00ff */
[----:B------:R-:W4:Y:S01]  /*1e70*/  LDC.64 R2, c[0x0][0xb28] ;  /* 0x0002ca00ff027b82 */ /* 0x000f220000000a00 */
[----:B-1----:R-:W-:-:S04]  /*1e80*/  IMAD.HI.U32 R20, R9, R6, RZ ;  /* 0x0000000609147227 */ /* 0x002fc800078e00ff */
[----:B------:R-:W-:Y:S01]  /*1e90*/  IMAD.HI.U32 R22, R13, R6, RZ ;  /* 0x000000060d167227 */ /* 0x000fe200078e00ff */
[----:B------:R-:W-:Y:S02]  /*1ea0*/  SHF.R.U32.HI R20, RZ, R7, R20 ;  /* 0x00000007ff147219 */ /* 0x000fe40000011614 */
[-C--:B--2---:R-:W-:Y:S02]  /*1eb0*/  SHF.R.U32.HI R17, RZ, R16.reuse, R17 ;  /* 0x00000010ff117219 */ /* 0x084fe40000011611 */
[----:B------:R-:W-:Y:S02]  /*1ec0*/  SHF.R.U32.HI R16, RZ, R16, R5 ;  /* 0x00000010ff107219 */ /* 0x000fe40000011605 */
[----:B------:R-:W-:Y:S02]  /*1ed0*/  SEL R17, R0, R17, !P0 ;  /* 0x0000001100117207 */ /* 0x000fe40004000000 */
[----:B------:R-:W-:Y:S02]  /*1ee0*/  SHF.R.U32.HI R22, RZ, R7, R22 ;  /* 0x00000007ff167219 */ /* 0x000fe40000011616 */
[----:B---3--:R-:W-:-:S02]  /*1ef0*/  ISETP.NE.AND P1, PT, R18, 0x1, PT ;  /* 0x000000011200780c */ /* 0x008fc40003f25270 */
[----:B------:R-:W-:Y:S02]  /*1f00*/  SEL R5, R11, R16, !P0 ;  /* 0x000000100b057207 */ /* 0x000fe40004000000 */
[----:B------:R-:W-:Y:S02]  /*1f10*/  SEL R19, R9, R20, !P1 ;  /* 0x0000001409137207 */ /* 0x000fe40004800000 */
[----:B------:R-:W-:Y:S01]  /*1f20*/  SEL R7, R13, R22, !P1 ;  /* 0x000000160d077207 */ /* 0x000fe20004800000 */
[----:B----4-:R-:W-:-:S04]  /*1f30*/  IMAD.HI.U32 R20, R17, R2, RZ ;  /* 0x0000000211147227 */ /* 0x010fc800078e00ff */
[----:B------:R-:W-:Y:S01]  /*1f40*/  IMAD.HI.U32 R6, R19, R2, RZ ;  /* 0x0000000213067227 */ /* 0x000fe200078e00ff */
[----:B------:R-:W-:-:S04]  /*1f50*/  @P3 SHF.R.U32.HI R17, RZ, R3, R20 ;  /* 0x00000003ff113219 */ /* 0x000fc80000011614 */
        /* <DEDUP_REMOVED lines=8> */
[----:B------:R-:W-:-:S04]  /*1fe0*/  @!P0 IMAD.HI.U32 R16, R7, R2, RZ ;  /* 0x0000000207108227 */ /* 0x000fc800078e00ff */
[----:B------:R-:W-:Y:S01]  /*1ff0*/  IMAD.MOV R2, RZ, RZ, -R6 ;  /* 0x000000ffff027224 */ /* 0x000fe200078e0a06 */
[----:B------:R-:W-:-:S03]  /*2000*/  @!P0 SHF.R.U32.HI R16, RZ, R3, R16 ;  /* 0x00000003ff108219 */ /* 0x000fc60000011610 */
[----:B------:R-:W-:Y:S01]  /*2010*/  IMAD R2, R72, R2, R5 ;  /* 0x0000000248027224 */ /* 0x000fe200078e0205 */
[----:B------:R-:W-:Y:S02]  /*2020*/  @!P0 SEL R3, R7, R16, !P3 ;  /* 0x0000001007038207 */ /* 0x000fe40005800000 */
[----:B------:R-:W-:-:S03]  /*2030*/  IADD3 R16, PT, PT, -R5, RZ, RZ ;  /* 0x000000ff05107210 */ /* 0x000fc60007ffe1ff */
[--C-:B------:R-:W-:Y:S02]  /*2040*/  @!P0 IMAD.IADD R6, R6, 0x1, -R3.reuse ;  /* 0x0000000106068824 */ /* 0x100fe400078e0a03 */
[----:B------:R-:W-:Y:S01]  /*2050*/  @!P0 IMAD R3, R2, R19, R3 ;  /* 0x0000001302038224 */ /* 0x000fe200078e0203 */
[----:B------:R-:W-:Y:S01]  /*2060*/  IADD3 R2, PT, PT, -R7, RZ, RZ ;  /* 0x000000ff07027210 */ /* 0x000fe20007ffe1ff */
[----:B------:R-:W-:Y:S02]  /*2070*/  @!P0 IMAD R5, R72, R6, R7 ;  /* 0x0000000648058224 */ /* 0x000fe400078e0207 */
[----:B------:R-:W-:Y:S02]  /*2080*/  IMAD R11, R4, R16, R11 ;  /* 0x00000010040b7224 */ /* 0x000fe400078e020b */
[----:B------:R-:W-:Y:S02]  /*2090*/  @!P0 IMAD.MOV.U32 R7, RZ, RZ, R3 ;  /* 0x000000ffff078224 */ /* 0x000fe400078e0003 */
[----:B------:R-:W-:-:S02]  /*20a0*/  IMAD R2, R18, R2, R13 ;  /* 0x0000000212027224 */ /* 0x000fc400078e020d */
[----:B------:R-:W-:Y:S02]  /*20b0*/  IMAD R11, R5, R4, R11 ;  /* 0x00000004050b7224 */ /* 0x000fe400078e020b */
[----:B------:R-:W-:Y:S02]  /*20c0*/  IMAD R13, R7, R18, R2 ;  /* 0x00000012070d7224 */ /* 0x000fe400078e0202 */
.L_x_33:
[----:B------:R-:W1:Y:S02]  /*20d0*/  LDCU UR8, c[0x0][0xb30] ;  /* 0x00016600ff0877ac */ /* 0x000e640008000800 */
[----:B-1----:R-:W-:-:S09]  /*20e0*/  UISETP.NE.AND UP0, UPT, UR8, 0x1, UPT ;  /* 0x000000010800788c */ /* 0x002fd2000bf05270 */
[----:B------:R-:W-:Y:S05]  /*20f0*/  BRA.U UP0, `(.L_x_34) ;  /* 0x0000000100407547 */ /* 0x000fea000b800000 */
[----:B------:R-:W1:Y:S08]  /*2100*/  LDC.64 R4, c[0x0][0xb10] ;  /* 0x0002c400ff047b82 */ /* 0x000e700000000a00 */
[----:B------:R-:W2:Y:S08]  /*2110*/  LDC.64 R2, c[0x0][0xb18] ;  /* 0x0002c600ff027b82 */ /* 0x000eb00000000a00 */
[----:B------:R-:W3:Y:S08]  /*2120*/  LDC R6, c[0x0][0xb20] ;  /* 0x0002c800ff067b82 */ /* 0x000ef00000000800 */
[----:B------:R-:W4:Y:S01]  /*2130*/  LDC R16, c[0x0][0xb0c] ;  /* 0x0002c300ff107b82 */ /* 0x000f220000000800 */
[----:B-1----:R-:W-:-:S05]  /*2140*/  IMAD.HI.U32 R4, R13, R4, RZ ;  /* 0x000000040d047227 */ /* 0x002fca00078e00ff */
[----:B------:R-:W-:Y:S01]  /*2150*/  SHF.R.U32.HI R4, RZ, R5, R4 ;  /* 0x00000005ff047219 */ /* 0x000fe20000011604 */
[----:B--2---:R-:W-:Y:S01]  /*2160*/  IMAD.HI.U32 R3, R11, R3, RZ ;  /* 0x000000030b037227 */ /* 0x004fe200078e00ff */
[----:B------:R-:W-:-:S04]  /*2170*/  ISETP.NE.AND P0, PT, R2, 0x1, PT ;  /* 0x000000010200780c */ /* 0x000fc80003f05270 */
[----:B---3--:R-:W-:-:S04]  /*2180*/  SHF.R.U32.HI R6, RZ, R6, R3 ;  /* 0x00000006ff067219 */ /* 0x008fc80000011603 */
[----:B------:R-:W-:Y:S02]  /*2190*/  SEL R3, R11, R6, !P0 ;  /* 0x000000060b037207 */ /* 0x000fe40004000000 */
[----:B----4-:R-:W-:-:S04]  /*21a0*/  ISETP.NE.AND P1, PT, R16, 0x1, PT ;  /* 0x000000011000780c */ /* 0x010fc80003f25270 */
[----:B------:R-:W-:-:S05]  /*21b0*/  SEL R4, R13, R4, !P1 ;  /* 0x000000040d047207 */ /* 0x000fca0004800000 */
[----:B------:R-:W-:Y:S02]  /*21c0*/  IMAD.IADD R5, R3, 0x1, -R4 ;  /* 0x0000000103057824 */ /* 0x000fe400078e0a04 */
[----:B------:R-:W-:Y:S02]  /*21d0*/  IMAD.IADD R3, R4, 0x1, -R3 ;  /* 0x0000000104037824 */ /* 0x000fe400078e0a03 */
[----:B------:R-:W-:Y:S02]  /*21e0*/  IMAD R13, R5, R16, R13 ;  /* 0x00000010050d7224 */ /* 0x000fe400078e020d */
[----:B------:R-:W-:-:S07]  /*21f0*/  IMAD R11, R3, R2, R11 ;  /* 0x00000002030b7224 */ /* 0x000fce00078e020b */
.L_x_34:
[----:B------:R-:W-:Y:S01]  /*2200*/  VIADD R14, R14, 0x1 ;  /* 0x000000010e0e7836 */ /* 0x000fe20000000000 */
[----:B------:R-:W-:Y:S01]  /*2210*/  PLOP3.LUT P1, PT, PT, PT, PT, 0x80, 0x8 ;  /* 0x000000000008781c */ /* 0x000fe20003f2f070 */
[----:B------:R-:W-:Y:S02]  /*2220*/  IMAD.IADD R21, R13, 0x1, R152 ;  /* 0x000000010d157824 */ /* 0x000fe400078e0298 */
[----:B------:R-:W-:Y:S01]  /*2230*/  IMAD.IADD R20, R11, 0x1, R150 ;  /* 0x000000010b147824 */ /* 0x000fe200078e0296 */
[----:B------:R-:W-:-:S04]  /*2240*/  ISETP.NE.AND P0, PT, R14, 0x2, PT ;  /* 0x000000020e00780c */ /* 0x000fc80003f05270 */
[----:B------:R-:W-:Y:S02]  /*2250*/  SEL R3, RZ, 0x1, P0 ;  /* 0x00000001ff037807 */ /* 0x000fe40000000000 */
[----:B------:R-:W-:Y:S02]  /*2260*/  SEL R14, R14, RZ, P0 ;  /* 0x000000ff0e0e7207 */ /* 0x000fe40000000000 */
[----:B------:R-:W-:Y:S01]  /*2270*/  LOP3.LUT R12, R12, R3, RZ, 0x3c, !PT ;  /* 0x000000030c0c7212 */ /* 0x000fe200078e3cff */
[----:B------:R-:W-:Y:S06]  /*2280*/  @P2 BRA `(.L_x_35) ;  /* 0xfffffff000982947 */ /* 0x000fec000383ffff */
[----:B------:R-:W-:Y:S01]  /*2290*/  UIADD3 UR4, UPT, UPT, UR4, 0x18, URZ ;  /* 0x0000001804047890 */ /* 0x000fe2000fffe0ff */
[----:B------:R-:W-:-:S03]  /*22a0*/  SHF.L.U32 R3, R15, 0x1f, RZ ;  /* 0x0000001f0f037819 */ /* 0x000fc600000006ff */
[----:B------:R-:W-:-:S09]  /*22b0*/  ULEA UR5, UR6, UR4, 0x3 ;  /* 0x0000000406057291 */ /* 0x000fd2000f8e18ff */
[----:B------:R-:W1:Y:S02]  /*22c0*/  SYNCS.PHASECHK.TRANS64.TRYWAIT P0, [UR5], R3 ;  /* 0x00000003ff0075a7 */ /* 0x000e640008001105 */
[----:B-1----:R-:W-:Y:S05]  /*22d0*/  @!P0 BRA `(.L_x_36) ;  /* 0x0000008c00a08947 */ /* 0x002fea0003800000 */
.L_x_127:
[----:B------:R-:W-:-:S04]  /*22e0*/  UIADD3 UR6, UPT, UPT, UR6, 0x1, URZ ;  /* 0x0000000106067890 */ /* 0x000fc8000fffe0ff */
[----:B------:R-:W-:-:S04]  /*22f0*/  UISETP.NE.AND UP0, UPT, UR6, 0x3, UPT ;  /* 0x000000030600788c */ /* 0x000fc8000bf05270 */
[----:B------:R-:W-:Y:S02]  /*2300*/  USEL UR7, URZ, 0x1, UP0 ;  /* 0x00000001ff077887 */ /* 0x000fe40008000000 */
[----:B------:R-:W-:-:S04]  /*2310*/  USEL UR6, UR6, URZ, UP0 ;  /* 0x000000ff06067287 */ /* 0x000fc80008000000 */
[----:B------:R-:W-:Y:S01]  /*2320*/  ULEA UR5, UR6, UR4, 0x3 ;  /* 0x0000000406057291 */ /* 0x000fe2000f8e18ff */
[----:B------:R-:W-:-:S04]  /*2330*/  LOP3.LUT R15, R15, UR7, RZ, 0x3c, !PT ;  /* 0x000000070f0f7c12 */ /* 0x000fc8000f8e3cff */
[----:B-1----:R-:W-:-:S04]  /*2340*/  SHF.L.U32 R3, R15, 0x1f, RZ ;  /* 0x0000001f0f037819 */ /* 0x002fc800000006ff */
[----:B------:R-:W1:Y:S02]  /*2350*/  SYNCS.PHASECHK.TRANS64.TRYWAIT P0, [UR5], R3 ;  /* 0x00000003ff0075a7 */ /* 0x000e640008001105 */
[----:B-1----:R-:W-:Y:S05]  /*2360*/  @!P0 BRA `(.L_x_37) ;  /* 0x0000008c00948947 */ /* 0x002fea0003800000 */
.L_x_129:
[----:B------:R-:W-:-:S04]  /*2370*/  UIADD3 UR6, UPT, UPT, UR6, 0x1, URZ ;  /* 0x0000000106067890 */ /* 0x000fc8000fffe0ff */
[----:B------:R-:W-:-:S04]  /*2380*/  UISETP.NE.AND UP0, UPT, UR6, 0x3, UPT ;  /* 0x000000030600788c */ /* 0x000fc8000bf05270 */
[----:B------:R-:W-:Y:S02]  /*2390*/  USEL UR5, URZ, 0x1, UP0 ;  /* 0x00000001ff057887 */ /* 0x000fe40008000000 */
[----:B------:R-:W-:-:S04]  /*23a0*/  USEL UR6, UR6, URZ, UP0 ;  /* 0x000000ff06067287 */ /* 0x000fc80008000000 */
[----:B------:R-:W-:Y:S01]  /*23b0*/  ULEA UR6, UR6, UR4, 0x3 ;  /* 0x0000000406067291 */ /* 0x000fe2000f8e18ff */
[----:B-1----:R-:W-:-:S04]  /*23c0*/  LOP3.LUT R3, R15, UR5, RZ, 0x3c, !PT ;  /* 0x000000050f037c12 */ /* 0x002fc8000f8e3cff */
[----:B------:R-:W-:Y:S01]  /*23d0*/  SHF.L.U32 R3, R3, 0x1f, RZ ;  /* 0x0000001f03037819 */ /* 0x000fe200000006ff */
[----:B----4-:R-:W-:-:S07]  /*23e0*/  IMAD.U32 R0, RZ, RZ, UR6 ;  /* 0x00000006ff007e24 */ /* 0x010fce000f8e00ff */
.L_x_38:
[----:B-1----:R1:W2:Y:S02]  /*23f0*/  SYNCS.PHASECHK.TRANS64.TRYWAIT P0, [R0+URZ], R3 ;  /* 0x00000003000075a7 */ /* 0x0022a400080011ff */
[----:B--2---:R-:W-:Y:S05]  /*2400*/  @!P0 NANOSLEEP.SYNCS 0x989680 ;  /* 0x009896800000895d */ /* 0x004fea0003900000 */
[----:B------:R-:W2:Y:S02]  /*2410*/  @!P0 SYNCS.PHASECHK.TRANS64 P0, [R0+URZ], R3 ;  /* 0x00000003000085a7 */ /* 0x000ea400080010ff */
[----:B--2---:R-:W-:Y:S05]  /*2420*/  @P0 EXIT ;  /* 0x000000000000094d */ /* 0x004fea0003800000 */
[----:B------:R-:W-:Y:S05]  /*2430*/  BRA `(.L_x_38) ;  /* 0xfffffffc00ec7947 */ /* 0x000fea000383ffff */
.L_x_17:
[----:B------:R-:W-:-:S04]  /*2440*/  UISETP.NE.AND UP1, UPT, UR37, URZ, UPT ;  /* 0x000000ff2500728c */ /* 0x000fc8000bf25270 */
[----:B------:R-:W-:-:S09]  /*2450*/  UISETP.NE.OR UP1, UPT, UR8, 0x1, UP1 ;  /* 0x000000010800788c */ /* 0x000fd20008f25670 */
[----:B------:R-:W-:Y:S05]  /*2460*/  BRA.U UP1, `(.L_x_39) ;  /* 0x0000000501487547 */ /* 0x000fea000b800000 */
[----:B------:R-:W-:Y:S01]  /*2470*/  ISETP.NE.AND P2, PT, R2, RZ, PT ;  /* 0x000000ff0200720c */ /* 0x000fe20003f45270 */
[----:B------:R-:W-:Y:S01]  /*2480*/  IMAD.MOV.U32 R12, RZ, RZ, 0x1 ;  /* 0x00000001ff0c7424 */ /* 0x000fe200078e00ff */
[----:B------:R-:W-:Y:S02]  /*2490*/  CS2R R10, SRZ ;  /* 0x00000000000a7805 */ /* 0x000fe4000001ff00 */
[----:B------:R-:W-:Y:S01]  /*24a0*/  CS2R R8, SRZ ;  /* 0x0000000000087805 */ /* 0x000fe2000001ff00 */
[----:B------:R-:W-:Y:S01]  /*24b0*/  UMOV UR4, 0x400 ;  /* 0x0000040000047882 */ /* 0x000fe20000000000 */
[----:B------:R-:W-:Y:S01]  /*24c0*/  UMOV UR6, URZ ;  /* 0x000000ff00067c82 */ /* 0x000fe20008000000 */
[----:B------:R-:W-:-:S12]  /*24d0*/  ULEA UR37, UR37, UR4, 0x18 ;  /* 0x0000000425257291 */ /* 0x000fd8000f8ec0ff */
.L_x_43:
[----:B------:R-:W-:Y:S02]  /*24e0*/  LEA R0, R8, UR37, 0x3 ;  /* 0x0000002508007c11 */ /* 0x000fe4000f8e18ff */
[----:B------:R-:W-:-:S03]  /*24f0*/  SHF.L.U32 R5, R9, 0x1f, RZ ;  /* 0x0000001f09057819 */ /* 0x000fc600000006ff */
[----:B------:R-:W-:Y:S01]  /*2500*/  VIADD R4, R0, 0xd0 ;  /* 0x000000d000047836 */ /* 0x000fe20000000000 */
[----:B------:R-:W1:Y:S02]  /*2510*/  SYNCS.PHASECHK.TRANS64.TRYWAIT P0, [R0+URZ+0xc0], R5 ;  /* 0x0000c005000075a7 */ /* 0x000e6400080011ff */
[----:B-1----:R-:W-:Y:S05]  /*2520*/  @!P0 BRA `(.L_x_40) ;  /* 0x0000008c003c8947 */ /* 0x002fea0003800000 */
.L_x_130:
[----:B------:R-:W-:Y:S01]  /*2530*/  ULEA UR5, UR6, UR37, 0x3 ;  /* 0x0000002506057291 */ /* 0x000fe2000f8e18ff */
[----:B------:R-:W-:Y:S02]  /*2540*/  PRMT R4, RZ, 0x654, R4 ;  /* 0x00000654ff047816 */ /* 0x000fe40000000004 */
[----:B-1----:R-:W-:Y:S01]  /*2550*/  SHF.L.U32 R5, R12, 0x1f, RZ ;  /* 0x0000001f0c057819 */ /* 0x002fe200000006ff */
[----:B------:R-:W-:Y:S01]  /*2560*/  UIADD3 UR4, UPT, UPT, UR5, 0x80, URZ ;  /* 0x0000008005047890 */ /* 0x000fe2000fffe0ff */
[----:B------:R1:W-:Y:S05]  /*2570*/  SYNCS.ARRIVE.TRANS64.RED.A1T0 RZ, [R4+URZ], RZ ;  /* 0x000000ff04ff79a7 */ /* 0x0003ea00081004ff */
[----:B------:R-:W-:Y:S01]  /*2580*/  IMAD.U32 R7, RZ, RZ, UR4 ;  /* 0x00000004ff077e24 */ /* 0x000fe2000f8e00ff */
[----:B------:R-:W2:Y:S04]  /*2590*/  SYNCS.PHASECHK.TRANS64.TRYWAIT P0, [UR5+0x90], R5 ;  /* 0x00009005ff0075a7 */ /* 0x000ea80008001105 */
[----:B------:R-:W-:Y:S01]  /*25a0*/  PRMT R6, R2, 0x654, R7 ;  /* 0x0000065402067816 */ /* 0x000fe20000000007 */
[----:B-1----:R-:W-:Y:S01]  /*25b0*/  @!P2 IMAD.MOV.U32 R4, RZ, RZ, 0x10 ;  /* 0x00000010ff04a424 */ /* 0x002fe200078e00ff */
[----:B--2---:R-:W-:Y:S06]  /*25c0*/  @!P0 BRA `(.L_x_41) ;  /* 0x0000008c00288947 */ /* 0x004fec0003800000 */
.L_x_132:
[----:B------:R-:W-:Y:S01]  /*25d0*/  ULEA UR4, UR6, UR37, 0x4 ;  /* 0x0000002506047291 */ /* 0x000fe2000f8e20ff */
[----:B------:R-:W-:Y:S01]  /*25e0*/  SEL R3, R6, R3, !P2 ;  /* 0x0000000306037207 */ /* 0x000fe20005000000 */
[----:B------:R-:W-:Y:S01]  /*25f0*/  UIADD3 UR5, UPT, UPT, UR5, 0x80, URZ ;  /* 0x0000008005057890 */ /* 0x000fe2000fffe0ff */
[----:B-1----:R-:W-:Y:S01]  /*2600*/  LEA R0, R11, UR37, 0x3 ;  /* 0x000000250b007c11 */ /* 0x002fe2000f8e18ff */
[----:B------:R-:W-:Y:S01]  /*2610*/  UIADD3 UR4, UPT, UPT, UR4, 0xf0, URZ ;  /* 0x000000f004047890 */ /* 0x000fe2000fffe0ff */
[----:B------:R-:W-:Y:S01]  /*2620*/  SHF.L.U32 R5, R10, 0x1f, RZ ;  /* 0x0000001f0a057819 */ /* 0x000fe200000006ff */
[----:B------:R1:W-:Y:S01]  /*2630*/  @!P2 SYNCS.ARRIVE.TRANS64.RED RZ, [R3+URZ], R4 ;  /* 0x0000000403ffa9a7 */ /* 0x0003e200080004ff */
[----:B------:R-:W-:Y:S01]  /*2640*/  UIADD3 UR6, UPT, UPT, UR6, 0x1, URZ ;  /* 0x0000000106067890 */ /* 0x000fe2000fffe0ff */
[----:B------:R-:W-:-:S03]  /*2650*/  VIADD R8, R8, 0x1 ;  /* 0x0000000108087836 */ /* 0x000fc60000000000 */
[----:B------:R-:W-:Y:S02]  /*2660*/  UISETP.NE.AND UP0, UPT, UR6, 0x2, UPT ;  /* 0x000000020600788c */ /* 0x000fe4000bf05270 */
[----:B------:R-:W-:Y:S06]  /*2670*/  UGETNEXTWORKID.BROADCAST [UR4], [UR5] ;  /* 0x00000000040073ca */ /* 0x000fec0008000100 */
[----:B------:R-:W-:Y:S01]  /*2680*/  USEL UR4, URZ, 0x1, UP0 ;  /* 0x00000001ff047887 */ /* 0x000fe20008000000 */
[----:B------:R-:W-:Y:S01]  /*2690*/  ISETP.NE.AND P0, PT, R8, 0x2, PT ;  /* 0x000000020800780c */ /* 0x000fe20003f05270 */
[----:B------:R-:W-:Y:S01]  /*26a0*/  USEL UR6, UR6, URZ, UP0 ;  /* 0x000000ff06067287 */ /* 0x000fe20008000000 */
[----:B------:R-:W2:Y:S03]  /*26b0*/  SYNCS.PHASECHK.TRANS64.TRYWAIT P1, [R0+URZ+0x80], R5 ;  /* 0x00008005000075a7 */ /* 0x000ea600080211ff */
[----:B------:R-:W-:Y:S01]  /*26c0*/  LOP3.LUT R12, R12, UR4, RZ, 0x3c, !PT ;  /* 0x000000040c0c7c12 */ /* 0x000fe2000f8e3cff */
[----:B-12---:R-:W-:Y:S07]  /*26d0*/  @!P1 BRA `(.L_x_42) ;  /* 0x0000008800fc9947 */ /* 0x006fee0003800000 */
.L_x_133:
[C---:B------:R-:W-:Y:S01]  /*26e0*/  LEA R4, R11.reuse, UR37, 0x4 ;  /* 0x000000250b047c11 */ /* 0x040fe2000f8e20ff */
[----:B-1----:R-:W-:Y:S01]  /*26f0*/  VIADD R0, R0, 0x90 ;  /* 0x0000009000007836 */ /* 0x002fe20000000000 */
[----:B------:R-:W-:Y:S01]  /*2700*/  SEL R8, R8, RZ, P0 ;  /* 0x000000ff08087207 */ /* 0x000fe20000000000 */
[----:B------:R-:W-:-:S03]  /*2710*/  VIADD R11, R11, 0x1 ;  /* 0x000000010b0b7836 */ /* 0x000fc60000000000 */
[----:B------:R-:W1:Y:S01]  /*2720*/  LDS.128 R4, [R4+0xf0] ;  /* 0x0000f00004047984 */ /* 0x000e620000000c00 */
[----:B------:R-:W-:Y:S02]  /*2730*/  PRMT R0, RZ, 0x654, R0 ;  /* 0x00000654ff007816 */ /* 0x000fe40000000000 */
[C---:B------:R-:W-:Y:S01]  /*2740*/  ISETP.NE.AND P1, PT, R11.reuse, 0x2, PT ;  /* 0x000000020b00780c */ /* 0x040fe20003f25270 */
[----:B------:R-:W-:Y:S01]  /*2750*/  @!PT LDS RZ, [RZ] ;  /* 0x00000000fffff984 */ /* 0x000fe20000000800 */
[----:B------:R-:W-:Y:S01]  /*2760*/  @!PT LDS RZ, [RZ] ;  /* 0x00000000fffff984 */ /* 0x000fe20000000800 */
[----:B------:R-:W-:Y:S01]  /*2770*/  @!PT LDS RZ, [RZ] ;  /* 0x00000000fffff984 */ /* 0x000fe20000000800 */
[----:B------:R-:W-:Y:S01]  /*2780*/  @!PT LDS RZ, [RZ] ;  /* 0x00000000fffff984 */ /* 0x000fe20000000800 */
[----:B------:R2:W-:Y:S06]  /*2790*/  MEMBAR.ALL.CTA ;  /* 0x0000000000007992 */ /* 0x0005ec0000008000 */
[----:B--2---:R-:W2:Y:S01]  /*27a0*/  FENCE.VIEW.ASYNC.S ;  /* 0x00000000000073c6 */ /* 0x004ea20000000000 */
[----:B------:R-:W-:Y:S01]  /*27b0*/  SEL R11, R11, RZ, P1 ;  /* 0x000000ff0b0b7207 */ /* 0x000fe20000800000 */
[----:B--2---:R2:W-:Y:S01]  /*27c0*/  SYNCS.ARRIVE.TRANS64.RED.A1T0 RZ, [R0+URZ], RZ ;  /* 0x000000ff00ff79a7 */ /* 0x0045e200081004ff */
[----:B-1----:R-:W-:-:S02]  /*27d0*/  LOP3.LUT P3, RZ, R6, 0x1, RZ, 0xc0, !PT ;  /* 0x0000000106ff7812 */ /* 0x002fc4000786c0ff */
[----:B------:R-:W-:-:S04]  /*27e0*/  SEL R5, RZ, 0x1, P1 ;  /* 0x00000001ff057807 */ /* 0x000fc80000800000 */
[----:B------:R-:W-:Y:S02]  /*27f0*/  LOP3.LUT R10, R10, R5, RZ, 0x3c, !PT ;  /* 0x000000050a0a7212 */ /* 0x000fe400078e3cff */
[----:B--2---:R-:W-:-:S04]  /*2800*/  SEL R0, RZ, 0x1, P0 ;  /* 0x00000001ff007807 */ /* 0x004fc80000000000 */
[----:B------:R-:W-:Y:S01]  /*2810*/  LOP3.LUT R9, R9, R0, RZ, 0x3c, !PT ;  /* 0x0000000009097212 */ /* 0x000fe200078e3cff */
[----:B------:R-:W-:Y:S06]  /*2820*/  @P3 BRA `(.L_x_43) ;  /* 0xfffffffc002c3947 */ /* 0x000fec000383ffff */
[----:B------:R-:W-:Y:S01]  /*2830*/  ULEA UR5, UR6, UR37, 0x3 ;  /* 0x0000002506057291 */ /* 0x000fe2000f8e18ff */
[----:B------:R-:W-:-:S08]  /*2840*/  SHF.L.U32 R3, R12, 0x1f, RZ ;  /* 0x0000001f0c037819 */ /* 0x000fd000000006ff */
[----:B------:R-:W1:Y:S02]  /*2850*/  SYNCS.PHASECHK.TRANS64 P0, [UR5+0x90], R3 ;  /* 0x00009003ff0075a7 */ /* 0x000e640008001005 */
[----:B-1----:R-:W-:Y:S05]  /*2860*/  @P0 BRA `(.L_x_44) ;  /* 0x0000000000080947 */ /* 0x002fea0003800000 */
[----:B------:R-:W1:Y:S02]  /*2870*/  SYNCS.PHASECHK.TRANS64.TRYWAIT P0, [UR5+0x90], R3 ;  /* 0x00009003ff0075a7 */ /* 0x000e640008001105 */
[----:B-1----:R-:W-:Y:S05]  /*2880*/  @!P0 BRA `(.L_x_45) ;  /* 0x0000008800a48947 */ /* 0x002fea0003800000 */
.L_x_44:
[----:B------:R-:W-:-:S04]  /*2890*/  UIADD3 UR4, UPT, UPT, UR6, 0x1, URZ ;  /* 0x0000000106047890 */ /* 0x000fc8000fffe0ff */
[----:B------:R-:W-:-:S04]  /*28a0*/  UISETP.NE.AND UP0, UPT, UR4, 0x2, UPT ;  /* 0x000000020400788c */ /* 0x000fc8000bf05270 */
[----:B------:R-:W-:Y:S02]  /*28b0*/  USEL UR7, URZ, 0x1, UP0 ;  /* 0x00000001ff077887 */ /* 0x000fe40008000000 */
[----:B------:R-:W-:-:S04]  /*28c0*/  USEL UR4, UR4, URZ, UP0 ;  /* 0x000000ff04047287 */ /* 0x000fc80008000000 */
[----:B------:R-:W-:Y:S01]  /*28d0*/  ULEA UR4, UR4, UR37, 0x3 ;  /* 0x0000002504047291 */ /* 0x000fe2000f8e18ff */
[----:B-1----:R-:W-:-:S04]  /*28e0*/  LOP3.LUT R3, R12, UR7, RZ, 0x3c, !PT ;  /* 0x000000070c037c12 */ /* 0x002fc8000f8e3cff */
[----:B------:R-:W-:-:S04]  /*28f0*/  SHF.L.U32 R0, R3, 0x1f, RZ ;  /* 0x0000001f03007819 */ /* 0x000fc800000006ff */
[----:B------:R-:W1:Y:S02]  /*2900*/  SYNCS.PHASECHK.TRANS64 P0, [UR4+0x90], R0 ;  /* 0x00009000ff0075a7 */ /* 0x000e640008001004 */
[----:B-1----:R-:W-:Y:S05]  /*2910*/  @P0 EXIT ;  /* 0x000000000000094d */ /* 0x002fea0003800000 */
[----:B------:R-:W-:Y:S02]  /*2920*/  SHF.L.U32 R3, R3, 0x1f, RZ ;  /* 0x0000001f03037819 */ /* 0x000fe400000006ff */
[----:B------:R-:W-:-:S07]  /*2930*/  MOV R0, UR4 ;  /* 0x0000000400007c02 */ /* 0x000fce0008000f00 */
.L_x_46:
[----:B-1----:R1:W2:Y:S02]  /*2940*/  SYNCS.PHASECHK.TRANS64.TRYWAIT P0, [R0+URZ+0x90], R3 ;  /* 0x00009003000075a7 */ /* 0x0022a400080011ff */
[----:B--2---:R-:W-:Y:S05]  /*2950*/  @!P0 NANOSLEEP.SYNCS 0x989680 ;  /* 0x009896800000895d */ /* 0x004fea0003900000 */
[----:B------:R-:W2:Y:S02]  /*2960*/  @!P0 SYNCS.PHASECHK.TRANS64 P0, [R0+URZ+0x90], R3 ;  /* 0x00009003000085a7 */ /* 0x000ea400080010ff */
[----:B--2---:R-:W-:Y:S05]  /*2970*/  @P0 EXIT ;  /* 0x000000000000094d */ /* 0x004fea0003800000 */
[----:B------:R-:W-:Y:S05]  /*2980*/  BRA `(.L_x_46) ;  /* 0xfffffffc00ec7947 */ /* 0x000fea000383ffff */
.L_x_39:
[----:B------:R-:W-:-:S09]  /*2990*/  UISETP.NE.AND UP1, UPT, UR8, URZ, UPT ;  /* 0x000000ff0800728c */ /* 0x000fd2000bf25270 */
[----:B------:R-:W-:Y:S05]  /*29a0*/  BRA.U UP1, `(.L_x_47) ;  /* 0x0000000d016c7547 */ /* 0x000fea000b800000 */
[----:B------:R-:W-:Y:S01]  /*29b0*/  UMOV UR4, 0x40 ;  /* 0x0000004000047882 */ /* 0x000fe20000000000 */
[----:B------:R-:W-:Y:S01]  /*29c0*/  NOP ;  /* 0x0000000000007918 */ /* 0x000fe20000000000 */
[----:B------:R-:W-:Y:S01]  /*29d0*/  ULEA UR4, UR37, UR4, 0x18 ;  /* 0x0000000425047291 */ /* 0x000fe2000f8ec0ff */
[----:B------:R-:W-:Y:S02]  /*29e0*/  UMOV UR5, 0x400 ;  /* 0x0000040000057882 */ /* 0x000fe40000000000 */
[----:B------:R-:W-:-:S06]  /*29f0*/  ULEA UR37, UR37, UR5, 0x18 ;  /* 0x0000000525257291 */ /* 0x000fcc000f8ec0ff */
[----:B------:R-:W1:Y:S02]  /*2a00*/  LDS.U8 R0, [UR4+0x1c] ;  /* 0x00001c04ff007984 */ /* 0x000e640008000000 */
[----:B-1----:R-:W-:-:S13]  /*2a10*/  ISETP.NE.AND P0, PT, R0, RZ, PT ;  /* 0x000000ff0000720c */ /* 0x002fda0003f05270 */
[----:B------:R-:W-:Y:S05]  /*2a20*/  @P0 BRA `(.L_x_48) ;  /* 0x0000000000580947 */ /* 0x000fea0003800000 */
[----:B------:R-:W-:-:S13]  /*2a30*/  ELECT P0, URZ, PT ;  /* 0x0000000000ff782f */ /* 0x000fda0003800000 */
[----:B------:R-:W-:Y:S05]  /*2a40*/  @!P0 BRA `(.L_x_49) ;  /* 0x0000000000608947 */ /* 0x000fea0003800000 */
[----:B------:R-:W-:Y:S01]  /*2a50*/  UMOV UR5, 0x10 ;  /* 0x0000001000057882 */ /* 0x000fe20000000000 */
[----:B------:R-:W-:Y:S01]  /*2a60*/  HFMA2 R0, -RZ, RZ, 0, 5.9604644775390625e-08 ;  /* 0x00000001ff007431 */ /* 0x000fe200000001ff */
[----:B------:R-:W-:-:S03]  /*2a70*/  MOV R2, 0xffff ;  /* 0x0000ffff00027802 */ /* 0x000fc60000000f00 */
[----:B------:R-:W-:Y:S04]  /*2a80*/  DEPBAR.LE SB1, 0x36 ;  /* 0x00009d800000791a */ /* 0x000fe80000000000 */
[----:B------:R-:W1:Y:S02]  /*2a90*/  UTCATOMSWS.FIND_AND_SET.ALIGN UP0, UR5, UR5 ;  /* 0x00000005000575e3 */ /* 0x000e640008000800 */
[----:B-1----:R-:W-:Y:S01]  /*2aa0*/  MOV R3, UR5 ;  /* 0x0000000500037c02 */ /* 0x002fe20008000f00 */
[----:B------:R-:W-:Y:S06]  /*2ab0*/  BRA.U UP0, `(.L_x_50) ;  /* 0x0000000100187547 */ /* 0x000fec000b800000 */
.L_x_51:
[----:B------:R-:W-:Y:S05]  /*2ac0*/  NANOSLEEP 0x64 ;  /* 0x000000640000795d */ /* 0x000fea0003800000 */
[----:B------:R-:W-:-:S05]  /*2ad0*/  UMOV UR5, 0x10 ;  /* 0x0000001000057882 */ /* 0x000fca0000000000 */
[----:B------:R-:W-:Y:S04]  /*2ae0*/  DEPBAR.LE SB1, 0x36 ;  /* 0x00009d800000791a */ /* 0x000fe80000000000 */
[----:B------:R-:W1:Y:S02]  /*2af0*/  UTCATOMSWS.FIND_AND_SET.ALIGN UP0, UR5, UR5 ;  /* 0x00000005000575e3 */ /* 0x000e640008000800 */
[----:B-1----:R-:W-:Y:S01]  /*2b00*/  MOV R3, UR5 ;  /* 0x0000000500037c02 */ /* 0x002fe20008000f00 */
[----:B------:R-:W-:Y:S05]  /*2b10*/  BRA.U !UP0, `(.L_x_51) ;  /* 0xfffffffd08e87547 */ /* 0x000fea000b83ffff */
.L_x_50:
[-C--:B------:R-:W-:Y:S02]  /*2b20*/  SHF.L.U32 R2, R2, R3.reuse, RZ ;  /* 0x0000000302027219 */ /* 0x080fe400000006ff */
[----:B------:R-:W-:Y:S01]  /*2b30*/  SHF.L.U32 R0, R0, R3, RZ ;  /* 0x0000000300007219 */ /* 0x000fe200000006ff */
[----:B------:R-:W-:Y:S02]  /*2b40*/  IMAD.SHL.U32 R3, R3, 0x20, RZ ;  /* 0x0000002003037824 */ /* 0x000fe400078e00ff */
[----:B------:R1:W-:Y:S04]  /*2b50*/  ATOMS.OR RZ, [UR4+0x14], R2 ;  /* 0x00001402ffff798c */ /* 0x0003e8000b000004 */
[----:B------:R1:W-:Y:S04]  /*2b60*/  ATOMS.OR RZ, [UR4+0x18], R0 ;  /* 0x00001800ffff798c */ /* 0x0003e8000b000004 */
[----:B------:R1:W-:Y:S01]  /*2b70*/  STS [UR37+0x110], R3 ;  /* 0x00011003ff007988 */ /* 0x0003e20008000825 */
[----:B------:R-:W-:Y:S05]  /*2b80*/  BRA `(.L_x_49) ;  /* 0x0000000000107947 */ /* 0x000fea0003800000 */
.L_x_48:
[----:B------:R-:W-:Y:S02]  /*2b90*/  MOV R0, 0xffffffff ;  /* 0xffffffff00007802 */ /* 0x000fe40000000f00 */
[----:B------:R-:W-:-:S03]  /*2ba0*/  MOV R2, 0x2bd0 ;  /* 0x00002bd000027802 */ /* 0x000fc60000000f00 */
[----:B------:R1:W-:Y:S04]  /*2bb0*/  STS [UR37+0x110], R0 ;  /* 0x00011000ff007988 */ /* 0x0003e80008000825 */
[----:B-1-3-5:R-:W-:Y:S05]  /*2bc0*/  CALL.REL.NOINC `($__internal_1_$__cuda_sm10x_tcgen05_guardrail_trap_phase_invalid_during_alloc) ;  /* 0x0000008c00b87944 */ /* 0x02afea0003c00000 */
.L_x_49:
[----:B------:R-:W-:Y:S05]  /*2bd0*/  WARPSYNC.ALL ;  /* 0x0000000000007948 */ /* 0x000fea0003800000 */
[----:B------:R-:W2:Y:S01]  /*2be0*/  S2UR UR5, SR_CgaCtaId ;  /* 0x00000000000579c3 */ /* 0x000ea20000008800 */
[----:B------:R-:W-:Y:S01]  /*2bf0*/  UMOV UR4, 0x400 ;  /* 0x0000040000047882 */ /* 0x000fe20000000000 */
[----:B------:R-:W-:-:S06]  /*2c00*/  NOP ;  /* 0x0000000000007918 */ /* 0x000fcc0000000000 */
[----:B------:R-:W-:Y:S06]  /*2c10*/  BAR.ARV 0x6, 0xa0 ;  /* 0x0182800000007b1d */ /* 0x000fec0000002000 */
[----:B------:R-:W4:Y:S01]  /*2c20*/  LDCU UR7, c[0x0][0x38c] ;  /* 0x00007180ff0777ac */ /* 0x000f220008000800 */
[----:B------:R-:W-:Y:S01]  /*2c30*/  IMAD.MOV.U32 R11, RZ, RZ, 0x1 ;  /* 0x00000001ff0b7424 */ /* 0x000fe200078e00ff */
[----:B------:R-:W-:Y:S01]  /*2c40*/  CS2R R8, SRZ ;  /* 0x0000000000087805 */ /* 0x000fe2000001ff00 */
[----:B------:R-:W-:Y:S01]  /*2c50*/  IMAD.MOV.U32 R10, RZ, RZ, RZ ;  /* 0x000000ffff0a7224 */ /* 0x000fe200078e00ff */
[----:B------:R-:W3:Y:S01]  /*2c60*/  LDCU UR6, c[0x0][0x38c] ;  /* 0x00007180ff0677ac */ /* 0x000ee20008000800 */
[----:B------:R-:W-:Y:S01]  /*2c70*/  UMOV UR15, URZ ;  /* 0x000000ff000f7c82 */ /* 0x000fe20008000000 */
[----:B------:R-:W-:Y:S01]  /*2c80*/  UMOV UR14, URZ ;  /* 0x000000ff000e7c82 */ /* 0x000fe20008000000 */
[----:B--2---:R-:W-:Y:S01]  /*2c90*/  ULEA UR5, UR5, UR4, 0x18 ;  /* 0x0000000405057291 */ /* 0x004fe2000f8ec0ff */
[----:B------:R-:W-:Y:S01]  /*2ca0*/  UMOV UR24, 0x0 ;  /* 0x0000000000187882 */ /* 0x000fe20000000000 */
[----:B------:R-:W-:-:S02]  /*2cb0*/  UMOV UR25, 0x84004a0 ;  /* 0x084004a000197882 */ /* 0x000fc40000000000 */
[----:B------:R-:W-:Y:S02]  /*2cc0*/  UIADD3 UR10, UPT, UPT, UR5, 0xc400, URZ ;  /* 0x0000c400050a7890 */ /* 0x000fe4000fffe0ff */
[----:B------:R-:W-:Y:S02]  /*2cd0*/  UIADD3 UR11, UPT, UPT, UR5, 0x18400, URZ ;  /* 0x00018400050b7890 */ /* 0x000fe4000fffe0ff */
[----:B----4-:R-:W-:Y:S01]  /*2ce0*/  UIADD3 UR7, UPT, UPT, UR7, 0x7f, URZ ;  /* 0x0000007f07077890 */ /* 0x010fe2000fffe0ff */
[----:B-1----:R-:W1:Y:S01]  /*2cf0*/  LDS R0, [UR5+0x110] ;  /* 0x00011005ff007984 */ /* 0x002e620008000800 */
[----:B------:R-:W-:Y:S02]  /*2d00*/  USHF.R.U32.HI UR10, URZ, 0x4, UR10 ;  /* 0x00000004ff0a7899 */ /* 0x000fe4000801160a */
[----:B------:R-:W-:Y:S02]  /*2d10*/  USHF.R.S32.HI UR4, URZ, 0x1f, UR7 ;  /* 0x0000001fff047899 */ /* 0x000fe40008011407 */
[----:B------:R-:W-:-:S02]  /*2d20*/  USHF.R.U32.HI UR11, URZ, 0x4, UR11 ;  /* 0x00000004ff0b7899 */ /* 0x000fc4000801160b */
[----:B------:R-:W-:Y:S02]  /*2d30*/  ULEA.HI UR4, UR4, UR7, URZ, 0x7 ;  /* 0x0000000704047291 */ /* 0x000fe4000f8f38ff */
[----:B------:R-:W-:Y:S02]  /*2d40*/  ULOP3.LUT UR10, UR10, 0x3fff, URZ, 0xc0, !UPT ;  /* 0x00003fff0a0a7892 */ /* 0x000fe4000f8ec0ff */
[----:B------:R-:W-:Y:S02]  /*2d50*/  USHF.R.S32.HI UR4, URZ, 0x7, UR4 ;  /* 0x00000007ff047899 */ /* 0x000fe40008011404 */
[----:B------:R-:W-:Y:S02]  /*2d60*/  ULOP3.LUT UR11, UR11, 0x3fff, URZ, 0xc0, !UPT ;  /* 0x00003fff0b0b7892 */ /* 0x000fe4000f8ec0ff */
[----:B------:R-:W-:Y:S01]  /*2d70*/  UISETP.LT.AND UP0, UPT, UR4, 0x1, UPT ;  /* 0x000000010400788c */ /* 0x000fe2000bf01270 */
[----:B------:R-:W-:Y:S01]  /*2d80*/  UMOV UR22, 0x0 ;  /* 0x0000000000167882 */ /* 0x000fe20000000000 */
[----:B------:R-:W-:-:S02]  /*2d90*/  UMOV UR23, 0x84004a0 ;  /* 0x084004a000177882 */ /* 0x000fc40000000000 */
[----:B------:R-:W-:Y:S02]  /*2da0*/  USEL UR9, UR4, 0x1, !UP0 ;  /* 0x0000000104097887 */ /* 0x000fe4000c000000 */
[----:B------:R-:W-:Y:S02]  /*2db0*/  ULOP3.LUT UR10, UR10, 0x10000, URZ, 0xfc, !UPT ;  /* 0x000100000a0a7892 */ /* 0x000fe4000f8efcff */
[----:B------:R-:W-:Y:S02]  /*2dc0*/  ULOP3.LUT UR11, UR11, 0x10000, URZ, 0xfc, !UPT ;  /* 0x000100000b0b7892 */ /* 0x000fe4000f8efcff */
[----:B------:R-:W-:Y:S02]  /*2dd0*/  UIADD3 UR9, UPT, UPT, -UR9, URZ, URZ ;  /* 0x000000ff09097290 */ /* 0x000fe4000fffe1ff */
[----:B---3--:R-:W-:Y:S01]  /*2de0*/  UISETP.GE.AND UP3, UPT, UR6, 0x1, UPT ;  /* 0x000000010600788c */ /* 0x008fe2000bf66270 */
[----:B------:R-:W-:Y:S01]  /*2df0*/  UMOV UR20, 0x0 ;  /* 0x0000000000147882 */ /* 0x000fe20000000000 */
[----:B------:R-:W-:Y:S01]  /*2e00*/  UMOV UR21, 0x84004a0 ;  /* 0x084004a000157882 */ /* 0x000fe20000000000 */
[----:B------:R-:W-:Y:S01]  /*2e10*/  UMOV UR18, 0x0 ;  /* 0x0000000000127882 */ /* 0x000fe20000000000 */
[----:B------:R-:W-:Y:S01]  /*2e20*/  UMOV UR19, 0x84004a0 ;  /* 0x084004a000137882 */ /* 0x000fe20000000000 */
[----:B-1----:R-:W-:-:S15]  /*2e30*/  R2UR UR16, R0 ;  /* 0x00000000001072ca */ /* 0x002fde00000e0000 */
.L_x_58:
[----:B------:R-:W-:Y:S02]  /*2e40*/  LEA R0, R10, UR5, 0x3 ;  /* 0x000000050a007c11 */ /* 0x000fe4000f8e18ff */
[----:B------:R-:W-:Y:S02]  /*2e50*/  SHF.L.U32 R5, R9, 0x1f, RZ ;  /* 0x0000001f09057819 */ /* 0x000fe400000006ff */
[----:B------:R-:W-:Y:S01]  /*2e60*/  PLOP3.LUT P0, PT, PT, PT, UP3, 0x80, 0x8 ;  /* 0x000000000008781c */ /* 0x000fe20003f0f038 */
[----:B------:R-:W-:Y:S01]  /*2e70*/  VIADD R3, R0, 0x90 ;  /* 0x0000009000037836 */ /* 0x000fe20000000000 */
[----:B-1----:R-:W1:Y:S02]  /*2e80*/  SYNCS.PHASECHK.TRANS64.TRYWAIT P1, [R0+URZ+0x80], R5 ;  /* 0x00008005000075a7 */ /* 0x002e6400080211ff */
[----:B-1-3--:R-:W-:Y:S09]  /*2e90*/  @!P1 BRA `(.L_x_52) ;  /* 0x0000008400389947 */ /* 0x00aff20003800000 */
.L_x_135:
[----:B------:R-:W-:Y:S01]  /*2ea0*/  LEA R4, R10, UR5, 0x4 ;  /* 0x000000050a047c11 */ /* 0x000fe2000f8e20ff */
[----:B------:R-:W-:Y:S01]  /*2eb0*/  @UP3 ULEA UR6, UR14, UR5, 0x3 ;  /* 0x000000050e063291 */ /* 0x000fe2000f8e18ff */
[----:B------:R-:W-:Y:S01]  /*2ec0*/  PLOP3.LUT P2, PT, PT, PT, PT, 0x80, 0x8 ;  /* 0x000000000008781c */ /* 0x000fe20003f4f070 */
[----:B------:R-:W-:Y:S01]  /*2ed0*/  ULEA UR7, UR15, UR5, 0x3 ;  /* 0x000000050f077291 */ /* 0x000fe2000f8e18ff */
[----:B------:R-:W-:Y:S01]  /*2ee0*/  PRMT R3, RZ, 0x654, R3 ;  /* 0x00000654ff037816 */ /* 0x000fe20000000003 */
[----:B------:R-:W-:Y:S01]  /*2ef0*/  ULEA UR8, UR15, UR16, 0x8 ;  /* 0x000000100f087291 */ /* 0x000fe2000f8e40ff */
[----:B-1----:R-:W1:Y:S01]  /*2f00*/  LDS.128 R4, [R4+0xf0] ;  /* 0x0000f00004047984 */ /* 0x002e620000000c00 */
[----:B------:R-:W-:Y:S02]  /*2f10*/  @P0 SHF.L.U32 R2, R8, 0x1f, RZ ;  /* 0x0000001f08020819 */ /* 0x000fe400000006ff */
[----:B------:R-:W-:Y:S01]  /*2f20*/  SHF.L.U32 R0, R11, 0x1f, RZ ;  /* 0x0000001f0b007819 */ /* 0x000fe200000006ff */
[----:B------:R-:W-:Y:S01]  /*2f30*/  @!PT LDS RZ, [RZ] ;  /* 0x00000000fffff984 */ /* 0x000fe20000000800 */
[----:B------:R-:W-:Y:S01]  /*2f40*/  @!PT LDS RZ, [RZ] ;  /* 0x00000000fffff984 */ /* 0x000fe20000000800 */
[----:B------:R-:W-:Y:S01]  /*2f50*/  @!PT LDS RZ, [RZ] ;  /* 0x00000000fffff984 */ /* 0x000fe20000000800 */
[----:B------:R-:W-:Y:S01]  /*2f60*/  @!PT LDS RZ, [RZ] ;  /* 0x00000000fffff984 */ /* 0x000fe20000000800 */
[----:B------:R2:W-:Y:S06]  /*2f70*/  MEMBAR.ALL.CTA ;  /* 0x0000000000007992 */ /* 0x0005ec0000008000 */
[----:B--2---:R-:W2:Y:S02]  /*2f80*/  FENCE.VIEW.ASYNC.S ;  /* 0x00000000000073c6 */ /* 0x004ea40000000000 */
[----:B--2---:R2:W-:Y:S01]  /*2f90*/  SYNCS.ARRIVE.TRANS64.RED.A1T0 RZ, [R3+URZ], RZ ;  /* 0x000000ff03ff79a7 */ /* 0x0045e200081004ff */
[----:B------:R2:W3:Y:S01]  /*2fa0*/  @P0 SYNCS.PHASECHK.TRANS64.TRYWAIT P2, [UR6], R2 ;  /* 0x00000002ff0005a7 */ /* 0x0004e20008041106 */
[----:B-1----:R-:W-:Y:S01]  /*2fb0*/  LOP3.LUT P1, RZ, R6, 0x1, RZ, 0xc0, !PT ;  /* 0x0000000106ff7812 */ /* 0x002fe2000782c0ff */
[----:B------:R-:W1:Y:S02]  /*2fc0*/  SYNCS.PHASECHK.TRANS64.TRYWAIT P0, [UR7+0xb0], R0 ;  /* 0x0000b000ff0075a7 */ /* 0x000e640008001107 */
[----:B-123--:R-:W-:Y:S10]  /*2fd0*/  @!P0 BRA `(.L_x_53) ;  /* 0x0000008000fc8947 */ /* 0x00eff40003800000 */
.L_x_137:
[----:B------:R-:W-:Y:S01]  /*2fe0*/  IADD3 R10, PT, PT, R10, 0x1, RZ ;  /* 0x000000010a0a7810 */ /* 0x000fe20007ffe0ff */
[----:B------:R-:W-:Y:S06]  /*2ff0*/  BRA.U !UP3, `(.L_x_54) ;  /* 0x000000010bc07547 */ /* 0x000fec000b800000 */
[----:B------:R-:W-:Y:S01]  /*3000*/  UPLOP3.LUT UP4, UPT, UPT, UPT, UPT, 0x40, 0x4 ;  /* 0x000000000004789c */ /* 0x000fe20003f8e870 */
[----:B------:R-:W-:Y:S01]  /*3010*/  UMOV UR13, UR9 ;  /* 0x00000009000d7c82 */ /* 0x000fe20008000000 */
[----:B------:R-:W-:Y:S01]  /*3020*/  UMOV UR12, UR4 ;  /* 0x00000004000c7c82 */ /* 0x000fe20008000000 */
[----:B------:R-:W-:-:S08]  /*3030*/  UMOV UR17, UR14 ;  /* 0x0000000e00117c82 */ /* 0x000fd00008000000 */
.L_x_57:
[----:B------:R-:W-:Y:S02]  /*3040*/  UIADD3 UR13, UPT, UPT, UR13, 0x1, URZ ;  /* 0x000000010d0d7890 */ /* 0x000fe4000fffe0ff */
[----:B--2---:R-:W-:Y:S02]  /*3050*/  ULEA UR6, UR17, UR5, 0x3 ;  /* 0x0000000511067291 */ /* 0x004fe4000f8e18ff */
[----:B------:R-:W-:Y:S01]  /*3060*/  UISETP.NE.AND UP0, UPT, UR13, URZ, UPT ;  /* 0x000000ff0d00728c */ /* 0x000fe2000bf05270 */
[----:B---3--:R-:W-:Y:S10]  /*3070*/  @P2 BRA `(.L_x_55) ;  /* 0x00000000000c2947 */ /* 0x008ff40003800000 */
[----:B-1----:R-:W-:Y:S04]  /*3080*/  SHF.L.U32 R3, R8, 0x1f, RZ ;  /* 0x0000001f08037819 */ /* 0x002fe800000006ff */
[----:B------:R-:W1:Y:S02]  /*3090*/  SYNCS.PHASECHK.TRANS64.TRYWAIT P0, [UR6], R3 ;  /* 0x00000003ff0075a7 */ /* 0x000e640008001106 */
[----:B-1----:R-:W-:Y:S05]  /*30a0*/  @!P0 BRA `(.L_x_56) ;  /* 0x0000008000e08947 */ /* 0x002fea0003800000 */
.L_x_55:
[----:B------:R-:W-:Y:S01]  /*30b0*/  UISETP.NE.AND UP1, UPT, UR12, 0x1, UPT ;  /* 0x000000010c00788c */ /* 0x000fe2000bf25270 */
[----:B------:R-:W-:Y:S01]  /*30c0*/  PLOP3.LUT P2, PT, PT, PT, PT, 0x80, 0x8 ;  /* 0x000000000008781c */ /* 0x000fe20003f4f070 */
[----:B------:R-:W-:Y:S02]  /*30d0*/  UIADD3 UR14, UPT, UPT, UR17, 0x1, URZ ;  /* 0x00000001110e7890 */ /* 0x000fe4000fffe0ff */
[----:B------:R-:W-:Y:S02]  /*30e0*/  ULEA UR28, UR17, UR11, 0xb ;  /* 0x0000000b111c7291 */ /* 0x000fe4000f8e58ff */
[----:B------:R-:W-:Y:S01]  /*30f0*/  UISETP.NE.AND UP2, UPT, UR14, 0x3, UPT ;  /* 0x000000030e00788c */ /* 0x000fe2000bf45270 */
[----:B------:R-:W-:Y:S01]  /*3100*/  PLOP3.LUT P0, PT, PT, PT, UP1, 0x80, 0x8 ;  /* 0x000000000008781c */ /* 0x000fe20003f0f018 */
[----:B------:R-:W-:Y:S02]  /*3110*/  UIADD3 UR40, UPT, UPT, UR28, 0x2, URZ ;  /* 0x000000021c287890 */ /* 0x000fe4000fffe0ff */
[----:B------:R-:W-:Y:S02]  /*3120*/  USEL UR27, URZ, 0x1, UP2 ;  /* 0x00000001ff1b7887 */ /* 0x000fe40009000000 */
[----:B------:R-:W-:Y:S02]  /*3130*/  USEL UR14, UR14, URZ, UP2 ;  /* 0x000000ff0e0e7287 */ /* 0x000fe40009000000 */
[----:B------:R-:W-:Y:S02]  /*3140*/  UIADD3 UR36, UPT, UPT, UR28, 0x4, URZ ;  /* 0x000000041c247890 */ /* 0x000fe4000fffe0ff */
[----:B------:R-:W-:Y:S01]  /*3150*/  @UP1 ULEA UR26, UR14, UR5, 0x3 ;  /* 0x000000050e1a1291 */ /* 0x000fe2000f8e18ff */
[----:B------:R-:W-:Y:S01]  /*3160*/  LOP3.LUT R8, R8, UR27, RZ, 0x3c, !PT ;  /* 0x0000001b08087c12 */ /* 0x000fe2000f8e3cff */
[----:B------:R-:W-:Y:S02]  /*3170*/  UIADD3 UR32, UPT, UPT, UR28, 0x6, URZ ;  /* 0x000000061c207890 */ /* 0x000fe4000fffe0ff */
[----:B------:R-:W-:Y:S01]  /*3180*/  UIADD3 UR6, UPT, UPT, UR6, 0x18, URZ ;  /* 0x0000001806067890 */ /* 0x000fe2000fffe0ff */
[----:B-1----:R-:W-:Y:S01]  /*3190*/  @P0 SHF.L.U32 R0, R8, 0x1f, RZ ;  /* 0x0000001f08000819 */ /* 0x002fe200000006ff */
[----:B------:R-:W-:Y:S01]  /*31a0*/  UIADD3 UR12, UPT, UPT, UR12, -0x1, URZ ;  /* 0xffffffff0c0c7890 */ /* 0x000fe2000fffe0ff */
[----:B------:R-:W-:Y:S02]  /*31b0*/  UMOV UR29, 0x40004040 ;  /* 0x40004040001d7882 */ /* 0x000fe40000000000 */
[----:B------:R2:W3:Y:S01]  /*31c0*/  @P0 SYNCS.PHASECHK.TRANS64.TRYWAIT P2, [UR26], R0 ;  /* 0x00000000ff0005a7 */ /* 0x0004e2000804111a */
[----:B------:R-:W-:Y:S01]  /*31d0*/  ULEA UR26, UR17, UR10, 0xa ;  /* 0x0000000a111a7291 */ /* 0x000fe2000f8e50ff */
[----:B------:R-:W-:Y:S01]  /*31e0*/  UMOV UR27, 0x40004040 ;  /* 0x40004040001b7882 */ /* 0x000fe20000000000 */
[----:B------:R-:W-:Y:S02]  /*31f0*/  UMOV UR41, 0x40004040 ;  /* 0x4000404000297882 */ /* 0x000fe40000000000 */
[----:B------:R-:W-:Y:S02]  /*3200*/  UIADD3 UR38, UPT, UPT, UR26, 0x2, URZ ;  /* 0x000000021a267890 */ /* 0x000fe4000fffe0ff */
[----:B------:R-:W-:Y:S02]  /*3210*/  UIADD3 UR34, UPT, UPT, UR26, 0x4, URZ ;  /* 0x000000041a227890 */ /* 0x000fe4000fffe0ff */
[----:B------:R-:W-:Y:S01]  /*3220*/  UIADD3 UR30, UPT, UPT, UR26, 0x6, URZ ;  /* 0x000000061a1e7890 */ /* 0x000fe2000fffe0ff */
[----:B------:R2:W-:Y:S01]  /*3230*/  UTCIMMA gdesc[UR26], gdesc[UR28], tmem[UR8], tmem[UR24], idesc[UR25], UP4 ;  /* 0x00ff181c1a0075ea */ /* 0x0005e2000a000108 */
[----:B------:R-:W-:Y:S01]  /*3240*/  UPLOP3.LUT UP4, UPT, UPT, UPT, UPT, 0x80, 0x8 ;  /* 0x000000000008789c */ /* 0x000fe20003f8f070 */
[----:B------:R-:W-:Y:S01]  /*3250*/  UMOV UR39, 0x40004040 ;  /* 0x4000404000277882 */ /* 0x000fe20000000000 */
[----:B------:R-:W-:Y:S01]  /*3260*/  UMOV UR37, 0x40004040 ;  /* 0x4000404000257882 */ /* 0x000fe20000000000 */
[----:B------:R2:W-:Y:S01]  /*3270*/  UTCIMMA gdesc[UR38], gdesc[UR40], tmem[UR8], tmem[UR22], idesc[UR23], UPT ;  /* 0x00ff1628260075ea */ /* 0x0005e2000b800108 */
[----:B------:R-:W-:Y:S01]  /*3280*/  UMOV UR35, 0x40004040 ;  /* 0x4000404000237882 */ /* 0x000fe20000000000 */
[----:B------:R-:W-:Y:S01]  /*3290*/  UMOV UR33, 0x40004040 ;  /* 0x4000404000217882 */ /* 0x000fe20000000000 */
[----:B------:R-:W-:Y:S01]  /*32a0*/  UMOV UR31, 0x40004040 ;  /* 0x40004040001f7882 */ /* 0x000fe20000000000 */
[----:B------:R2:W-:Y:S01]  /*32b0*/  UTCIMMA gdesc[UR34], gdesc[UR36], tmem[UR8], tmem[UR20], idesc[UR21], UPT ;  /* 0x00ff1424220075ea */ /* 0x0005e2000b800108 */
[----:B------:R2:W-:Y:S01]  /*32c0*/  UTCIMMA gdesc[UR30], gdesc[UR32], tmem[UR8], tmem[UR18], idesc[UR19], UPT ;  /* 0x00ff12201e0075ea */ /* 0x0005e2000b800108 */
[----:B------:R2:W-:Y:S01]  /*32d0*/  UTCBAR [UR6], URZ ;  /* 0x000000ff060073e9 */ /* 0x0005e200080000ff */
[----:B------:R-:W-:Y:S01]  /*32e0*/  UMOV UR17, UR14 ;  /* 0x0000000e00117c82 */ /* 0x000fe20008000000 */
[----:B------:R-:W-:Y:S05]  /*32f0*/  BRA.U UP0, `(.L_x_57) ;  /* 0xfffffffd00507547 */ /* 0x000fea000b83ffff */
.L_x_54:
[----:B------:R-:W-:Y:S01]  /*3300*/  UIADD3 UR15, UPT, UPT, UR15, 0x1, URZ ;  /* 0x000000010f0f7890 */ /* 0x000fe2000fffe0ff */
[C---:B------:R-:W-:Y:S01]  /*3310*/  ISETP.NE.AND P0, PT, R10.reuse, 0x2, PT ;  /* 0x000000020a00780c */ /* 0x040fe20003f05270 */
[----:B------:R-:W-:Y:S02]  /*3320*/  UIADD3 UR7, UPT, UPT, UR7, 0xa0, URZ ;  /* 0x000000a007077890 */ /* 0x000fe4000fffe0ff */
[----:B------:R-:W-:Y:S01]  /*3330*/  UISETP.NE.AND UP0, UPT, UR15, 0x2, UPT ;  /* 0x000000020f00788c */ /* 0x000fe2000bf05270 */
[----:B-12---:R-:W-:Y:S02]  /*3340*/  SEL R0, RZ, 0x1, P0 ;  /* 0x00000001ff007807 */ /* 0x006fe40000000000 */
[----:B------:R-:W-:Y:S01]  /*3350*/  SEL R10, R10, RZ, P0 ;  /* 0x000000ff0a0a7207 */ /* 0x000fe20000000000 */
[----:B------:R-:W-:Y:S01]  /*3360*/  USEL UR6, URZ, 0x1, UP0 ;  /* 0x00000001ff067887 */ /* 0x000fe20008000000 */
[----:B------:R-:W-:Y:S01]  /*3370*/  LOP3.LUT R9, R9, R0, RZ, 0x3c, !PT ;  /* 0x0000000009097212 */ /* 0x000fe200078e3cff */
[----:B------:R-:W-:Y:S01]  /*3380*/  USEL UR15, UR15, URZ, UP0 ;  /* 0x000000ff0f0f7287 */ /* 0x000fe20008000000 */
[----:B------:R1:W-:Y:S03]  /*3390*/  UTCBAR [UR7], URZ ;  /* 0x000000ff070073e9 */ /* 0x0003e600080000ff */
[----:B------:R-:W-:Y:S01]  /*33a0*/  LOP3.LUT R11, R11, UR6, RZ, 0x3c, !PT ;  /* 0x000000060b0b7c12 */ /* 0x000fe2000f8e3cff */
[----:B------:R-:W-:Y:S07]  /*33b0*/  @P1 BRA `(.L_x_58) ;  /* 0xfffffff800a01947 */ /* 0x000fee000383ffff */
[----:B------:R-:W2:Y:S01]  /*33c0*/  S2UR UR4, SR_CgaCtaId ;  /* 0x00000000000479c3 */ /* 0x000ea20000008800 */
[----:B------:R-:W-:Y:S01]  /*33d0*/  ELECT P0, URZ, PT ;  /* 0x0000000000ff782f */ /* 0x000fe20003800000 */
[----:B------:R-:W-:Y:S01]  /*33e0*/  IMAD.MOV.U32 R0, RZ, RZ, 0x1 ;  /* 0x00000001ff007424 */ /* 0x000fe200078e00ff */
[----:B------:R-:W-:Y:S01]  /*33f0*/  UIADD3 UR5, UPT, UPT, UR5, 0xb0, URZ ;  /* 0x000000b005057890 */ /* 0x000fe2000fffe0ff */
[----:B------:R-:W-:Y:S01]  /*3400*/  SHF.L.U32 R3, R11, 0x1f, RZ ;  /* 0x0000001f0b037819 */ /* 0x000fe200000006ff */
[----:B------:R-:W-:-:S03]  /*3410*/  UMOV UR6, 0x40 ;  /* 0x0000004000067882 */ /* 0x000fc60000000000 */
[----:B------:R-:W-:Y:S01]  /*3420*/  UVIRTCOUNT.DEALLOC.SMPOOL 0x80 ;  /* 0x000000800000784c */ /* 0x000fe20000000000 */
[----:B--2---:R-:W-:Y:S02]  /*3430*/  ULEA UR4, UR4, UR6, 0x18 ;  /* 0x0000000604047291 */ /* 0x004fe4000f8ec0ff */
[----:B------:R-:W-:-:S07]  /*3440*/  ULEA UR6, UR15, UR5, 0x3 ;  /* 0x000000050f067291 */ /* 0x000fce000f8e18ff */
[----:B------:R2:W-:Y:S02]  /*3450*/  @P0 STS.U8 [UR4+0x1c], R0 ;  /* 0x00001c00ff000988 */ /* 0x0005e40008000004 */
[----:B------:R-:W4:Y:S02]  /*3460*/  SYNCS.PHASECHK.TRANS64.TRYWAIT P0, [UR6], R3 ;  /* 0x00000003ff0075a7 */ /* 0x000f240008001106 */
[----:B--2-4-:R-:W-:Y:S05]  /*3470*/  @!P0 BRA `(.L_x_59) ;  /* 0x0000008000048947 */ /* 0x014fea0003800000 */
.L_x_140:
[----:B-1----:R-:W-:-:S04]  /*3480*/  UIADD3 UR7, UPT, UPT, UR15, 0x1, URZ ;  /* 0x000000010f077890 */ /* 0x002fc8000fffe0ff */
[----:B------:R-:W-:-:S04]  /*3490*/  UISETP.NE.AND UP0, UPT, UR7, 0x2, UPT ;  /* 0x000000020700788c */ /* 0x000fc8000bf05270 */
[----:B------:R-:W-:Y:S02]  /*34a0*/  USEL UR6, URZ, 0x1, UP0 ;  /* 0x00000001ff067887 */ /* 0x000fe40008000000 */
[----:B------:R-:W-:-:S04]  /*34b0*/  USEL UR7, UR7, URZ, UP0 ;  /* 0x000000ff07077287 */ /* 0x000fc80008000000 */
[----:B------:R-:W-:Y:S01]  /*34c0*/  ULEA UR7, UR7, UR5, 0x3 ;  /* 0x0000000507077291 */ /* 0x000fe2000f8e18ff */
[----:B--2---:R-:W-:-:S04]  /*34d0*/  LOP3.LUT R3, R11, UR6, RZ, 0x3c, !PT ;  /* 0x000000060b037c12 */ /* 0x004fc8000f8e3cff */
[----:B------:R-:W-:-:S04]  /*34e0*/  SHF.L.U32 R3, R3, 0x1f, RZ ;  /* 0x0000001f03037819 */ /* 0x000fc800000006ff */
[----:B------:R-:W1:Y:S02]  /*34f0*/  SYNCS.PHASECHK.TRANS64.TRYWAIT P0, [UR7], R3 ;  /* 0x00000003ff0075a7 */ /* 0x000e640008001107 */
[----:B-1----:R-:W-:Y:S05]  /*3500*/  @!P0 BRA `(.L_x_60) ;  /* 0x0000007c00f88947 */ /* 0x002fea0003800000 */
.L_x_142:
[----:B------:R-:W-:Y:S01]  /*3510*/  NOP ;  /* 0x0000000000007918 */ /* 0x000fe20000000000 */
[----:B-1----:R-:W1:Y:S01]  /*3520*/  LDS R0, [UR4+0x14] ;  /* 0x00001404ff007984 */ /* 0x002e620008000800 */
[----:B------:R-:W-:Y:S01]  /*3530*/  ULOP3.LUT UR6, UR16, 0xffff, URZ, 0xc0, !UPT ;  /* 0x0000ffff10067892 */ /* 0x000fe2000f8ec0ff */
[----:B------:R-:W-:Y:S01]  /*3540*/  UMOV UR8, 0xffff ;  /* 0x0000ffff00087882 */ /* 0x000fe20000000000 */
[----:B------:R-:W-:Y:S02]  /*3550*/  UMOV UR5, 0x1 ;  /* 0x0000000100057882 */ /* 0x000fe40000000000 */
[----:B------:R-:W-:-:S04]  /*3560*/  USHF.R.U32.HI UR6, URZ, 0x5, UR6 ;  /* 0x00000005ff067899 */ /* 0x000fc80008011606 */
[----:B------:R-:W-:Y:S02]  /*3570*/  USHF.L.U32 UR8, UR8, UR6, URZ ;  /* 0x0000000608087299 */ /* 0x000fe400080006ff */
[----:B------:R-:W-:-:S04]  /*3580*/  USHF.L.U32 UR5, UR5, UR6, URZ ;  /* 0x0000000605057299 */ /* 0x000fc800080006ff */
[----:B-1----:R-:W-:-:S04]  /*3590*/  LOP3.LUT R0, R0, UR8, RZ, 0xc0, !PT ;  /* 0x0000000800007c12 */ /* 0x002fc8000f8ec0ff */
[----:B------:R-:W-:-:S13]  /*35a0*/  ISETP.NE.AND P0, PT, R0, UR8, PT ;  /* 0x0000000800007c0c */ /* 0x000fda000bf05270 */
[----:B------:R-:W-:Y:S05]  /*35b0*/  @P0 BRA `(.L_x_61) ;  /* 0x0000000000580947 */ /* 0x000fea0003800000 */
[----:B------:R-:W1:Y:S02]  /*35c0*/  LDS R0, [UR4+0x18] ;  /* 0x00001804ff007984 */ /* 0x000e640008000800 */
[----:B-1----:R-:W-:-:S04]  /*35d0*/  LOP3.LUT R0, R0, UR5, RZ, 0xc0, !PT ;  /* 0x0000000500007c12 */ /* 0x002fc8000f8ec0ff */
[----:B------:R-:W-:-:S13]  /*35e0*/  ISETP.NE.AND P0, PT, R0, UR5, PT ;  /* 0x0000000500007c0c */ /* 0x000fda000bf05270 */
[----:B------:R-:W-:Y:S05]  /*35f0*/  @P0 BRA `(.L_x_62) ;  /* 0x00000000003c0947 */ /* 0x000fea0003800000 */
[----:B------:R-:W1:Y:S01]  /*3600*/  S2R R2, SR_LANEID ;  /* 0x0000000000027919 */ /* 0x000e620000000000 */
[----:B------:R-:W-:Y:S01]  /*3610*/  ULOP3.LUT UR8, URZ, UR8, URZ, 0x33, !UPT ;  /* 0x00000008ff087292 */ /* 0x000fe2000f8e33ff */
[----:B------:R-:W-:Y:S01]  /*3620*/  LOP3.LUT R4, RZ, UR5, RZ, 0x33, !PT ;  /* 0x00000005ff047c12 */ /* 0x000fe2000f8e33ff */
[----:B------:R-:W-:Y:S02]  /*3630*/  VOTEU.ANY UR7, UPT, PT ;  /* 0x0000000000077886 */ /* 0x000fe400038e0100 */
[----:B------:R-:W-:Y:S01]  /*3640*/  UFLO.U32 UR7, UR7 ;  /* 0x00000007000772bd */ /* 0x000fe200080e0000 */
[----:B------:R-:W2:Y:S01]  /*3650*/  REDUX UR5, R4 ;  /* 0x00000000040573c4 */ /* 0x000ea20000000000 */
[----:B------:R-:W-:-:S06]  /*3660*/  IMAD.U32 R0, RZ, RZ, UR8 ;  /* 0x00000008ff007e24 */ /* 0x000fcc000f8e00ff */
[----:B------:R4:W-:Y:S01]  /*3670*/  UTCATOMSWS.AND URZ, UR8 ;  /* 0x0000000800ff79e3 */ /* 0x0009e20008000000 */
[----:B------:R-:W3:Y:S01]  /*3680*/  REDUX UR6, R0 ;  /* 0x00000000000673c4 */ /* 0x000ee20000000000 */
[----:B-1----:R-:W-:Y:S01]  /*3690*/  ISETP.EQ.U32.AND P0, PT, R2, UR7, PT ;  /* 0x0000000702007c0c */ /* 0x002fe2000bf02070 */
[----:B--2---:R-:W-:Y:S01]  /*36a0*/  IMAD.U32 R2, RZ, RZ, UR5 ;  /* 0x00000005ff027e24 */ /* 0x004fe2000f8e00ff */
[----:B---3--:R-:W-:-:S11]  /*36b0*/  MOV R3, UR6 ;  /* 0x0000000600037c02 */ /* 0x008fd60008000f00 */
[----:B------:R4:W-:Y:S04]  /*36c0*/  @P0 ATOMS.AND RZ, [UR4+0x14], R3 ;  /* 0x00001403ffff098c */ /* 0x0009e8000a800004 */
[----:B------:R4:W-:Y:S01]  /*36d0*/  @P0 ATOMS.AND RZ, [UR4+0x18], R2 ;  /* 0x00001802ffff098c */ /* 0x0009e2000a800004 */
[----:B------:R-:W-:Y:S05]  /*36e0*/  BRA `(.L_x_63) ;  /* 0x0000000000147947 */ /* 0x000fea0003800000 */
.L_x_62:
[----:B------:R-:W-:Y:S02]  /*36f0*/  MOV R2, 0x3710 ;  /* 0x0000371000027802 */ /* 0x000fe40000000f00 */
[----:B---3-5:R-:W-:Y:S05]  /*3700*/  CALL.REL.NOINC `($__internal_0_$__cuda_sm10x_tcgen05_guardrail_trap_col_being_dealloced_not_returned_by_alloc) ;  /* 0x0000008000dc7944 */ /* 0x028fea0003c00000 */
[----:B------:R-:W-:Y:S05]  /*3710*/  BRA `(.L_x_63) ;  /* 0x0000000000087947 */ /* 0x000fea0003800000 */
.L_x_61:
[----:B------:R-:W-:Y:S02]  /*3720*/  MOV R2, 0x3740 ;  /* 0x0000374000027802 */ /* 0x000fe40000000f00 */
[----:B---3-5:R-:W-:Y:S05]  /*3730*/  CALL.REL.NOINC `($__internal_2_$__cuda_sm10x_tcgen05_guardrail_trap_unallocated_columns_being_dealloced) ;  /* 0x0000008000e87944 */ /* 0x028fea0003c00000 */
.L_x_63:
[----:B------:R-:W-:Y:S01]  /*3740*/  NOP ;  /* 0x0000000000007918 */ /* 0x000fe20000000000 */
[----:B----4-:R-:W-:Y:S05]  /*3750*/  EXIT ;  /* 0x000000000000794d */ /* 0x010fea0003800000 */
.L_x_47:
[----:B------:R-:W-:-:S09]  /*3760*/  UISETP.NE.OR UP2, UPT, UR8, 0x3, !UP2 ;  /* 0x000000030800788c */ /* 0x000fd2000d745670 */
[----:B------:R-:W-:Y:S05]  /*3770*/  BRA.U UP2, `(.L_x_64) ;  /* 0x0000001102147547 */ /* 0x000fea000b800000 */
[----:B------:R-:W1:Y:S01]  /*3780*/  LDC R0, c[0x0][0xb30] ;  /* 0x0002cc00ff007b82 */ /* 0x000e620000000800 */
[----:B------:R-:W2:Y:S01]  /*3790*/  LDCU.64 UR8, c[0x0][0x888] ;  /* 0x00011100ff0877ac */ /* 0x000ea20008000a00 */
[----:B------:R-:W-:Y:S02]  /*37a0*/  HFMA2 R29, -RZ, RZ, 0, 0 ;  /* 0x00000000ff1d7431 */ /* 0x000fe400000001ff */
[----:B------:R-:W-:Y:S01]  /*37b0*/  IMAD.MOV.U32 R31, RZ, RZ, 0x1 ;  /* 0x00000001ff1f7424 */ /* 0x000fe200078e00ff */
[----:B------:R-:W-:Y:S01]  /*37c0*/  MOV R23, 0x2000 ;  /* 0x0000200000177802 */ /* 0x000fe20000000f00 */
[----:B------:R-:W4:Y:S01]  /*37d0*/  LDCU.64 UR4, c[0x0][0x890] ;  /* 0x00011200ff0477ac */ /* 0x000f220008000a00 */
[----:B------:R-:W-:Y:S01]  /*37e0*/  IMAD.MOV.U32 R30, RZ, RZ, RZ ;  /* 0x000000ffff1e7224 */ /* 0x000fe200078e00ff */
[----:B------:R-:W3:Y:S01]  /*37f0*/  LDC R19, c[0x0][0x370] ;  /* 0x0000dc00ff137b82 */ /* 0x000ee20000000800 */
[----:B------:R-:W-:Y:S01]  /*3800*/  UMOV UR7, 0x400 ;  /* 0x0000040000077882 */ /* 0x000fe20000000000 */
[----:B------:R-:W-:-:S02]  /*3810*/  UPLOP3.LUT UP1, UPT, UPT, UPT, UPT, 0x40, 0x4 ;  /* 0x000000000004789c */ /* 0x000fc40003f2e870 */
[----:B------:R-:W-:-:S04]  /*3820*/  ULEA UR7, UR37, UR7, 0x18 ;  /* 0x0000000725077291 */ /* 0x000fc8000f8ec0ff */
[----:B------:R-:W3:Y:S01]  /*3830*/  LDC R2, c[0x0][0xb0c] ;  /* 0x0002c300ff027b82 */ /* 0x000ee20000000800 */
[----:B------:R-:W-:Y:S02]  /*3840*/  UIADD3 UR13, UPT, UPT, UR7, 0x48, URZ ;  /* 0x00000048070d7890 */ /* 0x000fe4000fffe0ff */
[----:B--2---:R-:W-:Y:S02]  /*3850*/  UISETP.NE.U32.AND UP2, UPT, UR8, URZ, UPT ;  /* 0x000000ff0800728c */ /* 0x004fe4000bf45070 */
[----:B------:R-:W-:Y:S02]  /*3860*/  UIADD3 UR33, UPT, UPT, UR7, 0x30, URZ ;  /* 0x0000003007217890 */ /* 0x000fe4000fffe0ff */
[----:B----4-:R-:W-:Y:S01]  /*3870*/  UISETP.NE.U32.AND UP3, UPT, UR4, URZ, UPT ;  /* 0x000000ff0400728c */ /* 0x010fe2000bf65070 */
[----:B------:R-:W2:Y:S01]  /*3880*/  LDC R18, c[0x0][0xb20] ;  /* 0x0002c800ff127b82 */ /* 0x000ea20000000800 */
[----:B-1----:R-:W-:Y:S01]  /*3890*/  ISETP.NE.AND P1, PT, R0, 0x1, PT ;  /* 0x000000010000780c */ /* 0x002fe20003f25270 */
[----:B------:R-:W-:-:S02]  /*38a0*/  UISETP.NE.AND.EX UP2, UPT, UR9, URZ, UPT, UP2 ;  /* 0x000000ff0900728c */ /* 0x000fc4000bf45320 */
[----:B------:R-:W-:Y:S02]  /*38b0*/  UIADD3 UR25, UPT, UPT, UR7, 0x38, URZ ;  /* 0x0000003807197890 */ /* 0x000fe4000fffe0ff */
[----:B------:R-:W-:Y:S02]  /*38c0*/  UIADD3 UR17, UPT, UPT, UR7, 0x40, URZ ;  /* 0x0000004007117890 */ /* 0x000fe4000fffe0ff */
[----:B------:R-:W1:Y:S01]  /*38d0*/  LDC.64 R32, c[0x0][0x348] ;  /* 0x0000d200ff207b82 */ /* 0x000e620000000a00 */
[----:B------:R-:W-:Y:S02]  /*38e0*/  UPRMT UR13, UR37, 0x654, UR13 ;  /* 0x00000654250d7896 */ /* 0x000fe4000800000d */
[----:B------:R-:W-:-:S05]  /*38f0*/  UISETP.NE.AND.EX UP3, UPT, UR5, URZ, UPT, UP3 ;  /* 0x000000ff0500728c */ /* 0x000fca000bf65330 */
[----:B------:R-:W4:Y:S08]  /*3900*/  LDC.64 R16, c[0x0][0xb10] ;  /* 0x0002c400ff107b82 */ /* 0x000f300000000a00 */
[----:B------:R-:W1:Y:S08]  /*3910*/  LDC.64 R6, c[0x0][0xb18] ;  /* 0x0002c600ff067b82 */ /* 0x000e700000000a00 */
[----:B------:R-:W1:Y:S08]  /*3920*/  LDC.64 R4, c[0x0][0xb28] ;  /* 0x0002ca00ff047b82 */ /* 0x000e700000000a00 */
[----:B--23--:R-:W1:Y:S02]  /*3930*/  LDC R22, c[0x0][0x374] ;  /* 0x0000dd00ff167b82 */ /* 0x00ce640000000800 */
.L_x_75:
[C---:B------:R-:W-:Y:S02]  /*3940*/  LEA R0, R30.reuse, UR7, 0x3 ;  /* 0x000000071e007c11 */ /* 0x040fe4000f8e18ff */
[----:B------:R-:W-:Y:S02]  /*3950*/  SHF.L.U32 R3, R29, 0x1f, RZ ;  /* 0x0000001f1d037819 */ /* 0x000fe400000006ff */
[----:B------:R-:W-:Y:S02]  /*3960*/  LEA R24, R30, UR7, 0x4 ;  /* 0x000000071e187c11 */ /* 0x000fe4000f8e20ff */
[----:B--2---:R-:W2:Y:S02]  /*3970*/  SYNCS.PHASECHK.TRANS64.TRYWAIT P0, [R0+URZ+0x80], R3 ;  /* 0x00008003000075a7 */ /* 0x004ea400080011ff */
[----:B--2---:R-:W-:Y:S05]  /*3980*/  @!P0 BRA `(.L_x_65) ;  /* 0x0000007800f08947 */ /* 0x004fea0003800000 */
.L_x_143:
[----:B------:R-:W-:Y:S01]  /*3990*/  ISETP.GE.AND P0, PT, R72, 0x1, PT ;  /* 0x000000014800780c */ /* 0x000fe20003f06270 */
[----:B------:R-:W3:Y:S01]  /*39a0*/  LDS.128 R24, [R24+0xf0] ;  /* 0x0000f00018187984 */ /* 0x000ee20000000c00 */
[----:B--2---:R-:W-:Y:S01]  /*39b0*/  VIADD R0, R0, 0x90 ;  /* 0x0000009000007836 */ /* 0x004fe20000000000 */
[----:B------:R-:W-:Y:S01]  /*39c0*/  @!PT LDS RZ, [RZ] ;  /* 0x00000000fffff984 */ /* 0x000fe20000000800 */
[----:B------:R-:W-:Y:S01]  /*39d0*/  @!PT LDS RZ, [RZ] ;  /* 0x00000000fffff984 */ /* 0x000fe20000000800 */
[----:B------:R-:W-:Y:S01]  /*39e0*/  @!PT LDS RZ, [RZ] ;  /* 0x00000000fffff984 */ /* 0x000fe20000000800 */
[----:B------:R-:W-:Y:S01]  /*39f0*/  @!PT LDS RZ, [RZ] ;  /* 0x00000000fffff984 */ /* 0x000fe20000000800 */
[----:B------:R2:W-:Y:S06]  /*3a00*/  MEMBAR.ALL.CTA ;  /* 0x0000000000007992 */ /* 0x0005ec0000008000 */
[----:B--2---:R-:W2:Y:S01]  /*3a10*/  FENCE.VIEW.ASYNC.S ;  /* 0x00000000000073c6 */ /* 0x004ea20000000000 */
[----:B------:R-:W-:Y:S04]  /*3a20*/  PRMT R0, RZ, 0x654, R0 ;  /* 0x00000654ff007816 */ /* 0x000fe80000000000 */
[----:B--2---:R2:W-:Y:S01]  /*3a30*/  SYNCS.ARRIVE.TRANS64.RED.A1T0 RZ, [R0+URZ], RZ ;  /* 0x000000ff00ff79a7 */ /* 0x0045e200081004ff */
[----:B---3--:R-:W-:Y:S11]  /*3a40*/  LOP3.LUT P3, RZ, R26, 0x1, RZ, 0xc0, !PT ;  /* 0x000000011aff7812 */ /* 0x008ff6000786c0ff */
[----:B------:R-:W-:Y:S02]  /*3a50*/  @!UPT UIADD3 URZ, UPT, UPT, URZ, URZ, URZ ;  /* 0x000000fffffff290 */ /* 0x000fe4000fffe0ff */
[----:B------:R-:W-:Y:S02]  /*3a60*/  @P3 MOV R13, R24 ;  /* 0x00000018000d3202 */ /* 0x000fe40000000f00 */
[----:B------:R-:W-:Y:S01]  /*3a70*/  @P3 LOP3.LUT R8, R25, 0xffff, RZ, 0xc0, !PT ;  /* 0x0000ffff19083812 */ /* 0x000fe200078ec0ff */
[----:B--2---:R-:W-:Y:S06]  /*3a80*/  @!P0 BRA `(.L_x_66) ;  /* 0x0000000000a48947 */ /* 0x004fec0003800000 */
[----:B-1----:R-:W-:Y:S01]  /*3a90*/  IMAD.HI.U32 R35, R22, R7, RZ ;  /* 0x0000000716237227 */ /* 0x002fe200078e00ff */
[----:B------:R-:W-:Y:S02]  /*3aa0*/  ISETP.NE.AND P0, PT, R6, 0x1, PT ;  /* 0x000000010600780c */ /* 0x000fe40003f05270 */
[----:B------:R-:W-:Y:S01]  /*3ab0*/  ISETP.NE.AND P2, PT, R72, 0x1, PT ;  /* 0x000000014800780c */ /* 0x000fe20003f45270 */
[----:B----4-:R-:W-:Y:S01]  /*3ac0*/  IMAD.HI.U32 R34, R19, R16, RZ ;  /* 0x0000001013227227 */ /* 0x010fe200078e00ff */
[----:B------:R-:W-:Y:S02]  /*3ad0*/  SHF.R.U32.HI R35, RZ, R18, R35 ;  /* 0x00000012ff237219 */ /* 0x000fe40000011623 */
[----:B------:R-:W-:Y:S01]  /*3ae0*/  ISETP.NE.AND P4, PT, R2, 0x1, PT ;  /* 0x000000010200780c */ /* 0x000fe20003f85270 */
[----:B------:R-:W-:Y:S01]  /*3af0*/  IMAD.HI.U32 R36, R13, R16, RZ ;  /* 0x000000100d247227 */ /* 0x000fe200078e00ff */
[----:B------:R-:W-:Y:S02]  /*3b00*/  SHF.R.U32.HI R34, RZ, R17, R34 ;  /* 0x00000011ff227219 */ /* 0x000fe40000011622 */
[----:B------:R-:W-:Y:S01]  /*3b10*/  SEL R3, R22, R35, !P0 ;  /* 0x0000002316037207 */ /* 0x000fe20004000000 */
[C---:B------:R-:W-:Y:S01]  /*3b20*/  IMAD.HI.U32 R35, R8.reuse, R7, RZ ;  /* 0x0000000708237227 */ /* 0x040fe200078e00ff */
[----:B------:R-:W-:Y:S02]  /*3b30*/  SEL R11, R19, R34, !P4 ;  /* 0x00000022130b7207 */ /* 0x000fe40006000000 */
[----:B------:R-:W-:Y:S01]  /*3b40*/  SHF.R.U32.HI R36, RZ, R17, R36 ;  /* 0x00000011ff247219 */ /* 0x000fe20000011624 */
[----:B------:R-:W-:Y:S01]  /*3b50*/  IMAD.HI.U32 R38, R3, R4, RZ ;  /* 0x0000000403267227 */ /* 0x000fe200078e00ff */
[----:B------:R-:W-:Y:S03]  /*3b60*/  SHF.R.U32.HI R35, RZ, R18, R35 ;  /* 0x00000012ff237219 */ /* 0x000fe60000011623 */
[----:B------:R-:W-:Y:S01]  /*3b70*/  IMAD.HI.U32 R34, R11, R4, RZ ;  /* 0x000000040b227227 */ /* 0x000fe200078e00ff */
[----:B------:R-:W-:Y:S02]  /*3b80*/  @P2 SHF.R.U32.HI R3, RZ, R5, R38 ;  /* 0x00000005ff032219 */ /* 0x000fe40000011626 */
[----:B------:R-:W-:Y:S02]  /*3b90*/  SEL R9, R8, R35, !P0 ;  /* 0x0000002308097207 */ /* 0x000fe40004000000 */
[----:B------:R-:W-:Y:S01]  /*3ba0*/  @P2 SHF.R.U32.HI R11, RZ, R5, R34 ;  /* 0x00000005ff0b2219 */ /* 0x000fe20000011622 */
[C---:B------:R-:W-:Y:S01]  /*3bb0*/  IMAD R10, R72.reuse, R3, RZ ;  /* 0x00000003480a7224 */ /* 0x040fe200078e02ff */
[----:B------:R-:W-:Y:S01]  /*3bc0*/  SEL R3, R13, R36, !P4 ;  /* 0x000000240d037207 */ /* 0x000fe20006000000 */
[C---:B------:R-:W-:Y:S03]  /*3bd0*/  IMAD.HI.U32 R14, R9.reuse, R4, RZ ;  /* 0x00000004090e7227 */ /* 0x040fe600078e00ff */
[----:B------:R-:W-:Y:S01]  /*3be0*/  ISETP.GE.AND P0, PT, R9, R10, PT ;  /* 0x0000000a0900720c */ /* 0x000fe20003f06270 */
[C---:B------:R-:W-:Y:S01]  /*3bf0*/  IMAD R12, R72.reuse, R11, RZ ;  /* 0x0000000b480c7224 */ /* 0x040fe200078e02ff */
[-C--:B------:R-:W-:Y:S04]  /*3c00*/  SHF.R.U32.HI R14, RZ, R5.reuse, R14 ;  /* 0x00000005ff0e7219 */ /* 0x080fe8000001160e */
[----:B------:R-:W-:Y:S02]  /*3c10*/  ISETP.GE.OR P0, PT, R3, R12, P0 ;  /* 0x0000000c0300720c */ /* 0x000fe40000706670 */
[----:B------:R-:W-:Y:S05]  /*3c20*/  SEL R15, R9, R14, !P2 ;  /* 0x0000000e090f7207 */ /* 0x000fea0005000000 */
[----:B------:R-:W-:Y:S04]  /*3c30*/  IMAD.MOV R14, RZ, RZ, -R15 ;  /* 0x000000ffff0e7224 */ /* 0x000fe800078e0a0f */
[----:B------:R-:W-:Y:S02]  /*3c40*/  IMAD R14, R72, R14, R9 ;  /* 0x0000000e480e7224 */ /* 0x000fe400078e0209 */
[C---:B------:R-:W-:Y:S05]  /*3c50*/  @!P0 IMAD.HI.U32 R10, R3.reuse, R4, RZ ;  /* 0x00000004030a8227 */ /* 0x040fea00078e00ff */
[----:B------:R-:W-:Y:S04]  /*3c60*/  @!P0 SHF.R.U32.HI R10, RZ, R5, R10 ;  /* 0x00000005ff0a8219 */ /* 0x000fe8000001160a */
[----:B------:R-:W-:Y:S01]  /*3c70*/  @!P0 SEL R0, R3, R10, !P2 ;  /* 0x0000000a03008207 */ /* 0x000fe20005000000 */
[----:B------:R-:W-:Y:S03]  /*3c80*/  IMAD.MOV R10, RZ, RZ, -R3 ;  /* 0x000000ffff0a7224 */ /* 0x000fe600078e0a03 */
[----:B------:R-:W-:Y:S01]  /*3c90*/  @!P0 IADD3 R15, PT, PT, R15, -R0, RZ ;  /* 0x800000000f0f8210 */ /* 0x000fe20007ffe0ff */
[----:B------:R-:W-:Y:S01]  /*3ca0*/  @!P0 IMAD R0, R11, R14, R0 ;  /* 0x0000000e0b008224 */ /* 0x000fe200078e0200 */
[----:B------:R-:W-:Y:S01]  /*3cb0*/  IADD3 R11, PT, PT, -R9, RZ, RZ ;  /* 0x000000ff090b7210 */ /* 0x000fe20007ffe1ff */
[----:B------:R-:W-:Y:S02]  /*3cc0*/  IMAD R13, R2, R10, R13 ;  /* 0x0000000a020d7224 */ /* 0x000fe400078e020d */
[----:B------:R-:W-:Y:S02]  /*3cd0*/  @!P0 IMAD R9, R15, R72, R3 ;  /* 0x000000480f098224 */ /* 0x000fe400078e0203 */
[----:B------:R-:W-:Y:S02]  /*3ce0*/  @!P0 IMAD.MOV.U32 R3, RZ, RZ, R0 ;  /* 0x000000ffff038224 */ /* 0x000fe400078e0000 */
[----:B------:R-:W-:Y:S02]  /*3cf0*/  IMAD R8, R6, R11, R8 ;  /* 0x0000000b06087224 */ /* 0x000fe400078e0208 */
[----:B------:R-:W-:Y:S02]  /*3d00*/  IMAD R13, R3, R2, R13 ;  /* 0x00000002030d7224 */ /* 0x000fe400078e020d */
[----:B------:R-:W-:Y:S02]  /*3d10*/  IMAD R8, R9, R6, R8 ;  /* 0x0000000609087224 */ /* 0x000fe400078e0208 */
.L_x_66:
[----:B------:R-:W-:Y:S05]  /*3d20*/  BRA.U UP1, `(.L_x_67) ;  /* 0x0000000101107547 */ /* 0x000fea000b800000 */
[----:B------:R-:W-:Y:S04]  /*3d30*/  MOV R0, UR6 ;  /* 0x0000000600007c02 */ /* 0x000fe80008000f00 */
[----:B------:R-:W-:Y:S04]  /*3d40*/  SHF.L.U32 R3, R0, 0x1f, RZ ;  /* 0x0000001f00037819 */ /* 0x000fe800000006ff */
[----:B------:R-:W2:Y:S02]  /*3d50*/  SYNCS.PHASECHK.TRANS64.TRYWAIT P0, [UR7+0x78], R3 ;  /* 0x00007803ff0075a7 */ /* 0x000ea40008001107 */
[----:B--2---:R-:W-:Y:S05]  /*3d60*/  @!P0 BRA `(.L_x_68) ;  /* 0x00000078000c8947 */ /* 0x004fea0003800000 */
.L_x_67:
[----:B------:R-:W-:Y:S02]  /*3d70*/  R2UR UR35, R21 ;  /* 0x00000000152372ca */ /* 0x000fe400000e0000 */
[----:B------:R-:W-:Y:S02]  /*3d80*/  R2UR UR34, R20 ;  /* 0x00000000142272ca */ /* 0x000fe400000e0000 */
[----:B------:R-:W-:Y:S02]  /*3d90*/  ISETP.NE.U32.AND P2, PT, RZ, UR4, PT ;  /* 0x00000004ff007c0c */ /* 0x000fe4000bf45070 */
[----:B------:R-:W-:Y:S02]  /*3da0*/  SHF.L.U32 R12, R31, 0x1f, RZ ;  /* 0x0000001f1f0c7819 */ /* 0x000fe400000006ff */
[----:B------:R-:W-:Y:S05]  /*3db0*/  ISETP.NE.AND.EX P2, PT, RZ, UR5, PT, P2 ;  /* 0x00000005ff007c0c */ /* 0x000fea000bf45320 */
[----:B------:R-:W-:Y:S02]  /*3dc0*/  USHF.L.U32 UR35, UR35, 0x7, URZ ;  /* 0x0000000723237899 */ /* 0x000fe400080006ff */
[----:B------:R-:W-:Y:S01]  /*3dd0*/  USHF.L.U32 UR34, UR34, 0x8, URZ ;  /* 0x0000000822227899 */ /* 0x000fe200080006ff */
[----:B------:R-:W-:Y:S11]  /*3de0*/  BRA.U !UP3, `(.L_x_69) ;  /* 0x000000010b347547 */ /* 0x000ff6000b800000 */
[----:B------:R-:W-:Y:S01]  /*3df0*/  UPLOP3.LUT UP0, UPT, UPT, UPT, UP2, 0x80, 0x8 ;  /* 0x000000000008789c */ /* 0x000fe20003f0f020 */
[----:B--2---:R-:W-:Y:S02]  /*3e00*/  HFMA2 R0, -RZ, RZ, 0, 5.9604644775390625e-08 ;  /* 0x00000001ff007431 */ /* 0x004fe400000001ff */
[----:B------:R-:W-:Y:S03]  /*3e10*/  IMAD.MOV.U32 R151, RZ, RZ, 0x1 ;  /* 0x00000001ff977424 */ /* 0x000fe600078e00ff */
[----:B------:R-:W-:Y:S05]  /*3e20*/  PLOP3.LUT P0, PT, PT, PT, UP0, 0x80, 0x8 ;  /* 0x000000000008781c */ /* 0x000fea0003f0f008 */
[----:B------:R-:W2:Y:S01]  /*3e30*/  @UP0 LDCU.64 UR10, c[0x0][0x888] ;  /* 0x00011100ff0a07ac */ /* 0x000ea20008000a00 */
[----:B------:R-:W-:Y:S07]  /*3e40*/  @UP0 UIMAD UR8, UR36, UR4, URZ ;  /* 0x00000004240802a4 */ /* 0x000fee000f8e02ff */
[----:B------:R-:W-:Y:S01]  /*3e50*/  @!P0 PRMT R151, R0, 0x7610, R151 ;  /* 0x0000761000978816 */ /* 0x000fe20000000097 */
[----:B--2---:R-:W-:Y:S03]  /*3e60*/  @UP0 UIMAD.WIDE UR10, UR8, 0x4, UR10 ;  /* 0x00000004080a08a5 */ /* 0x004fe6000f8e020a */
[----:B------:R-:W2:Y:S03]  /*3e70*/  @!UP0 LDCU UR8, c[0x0][0x880] ;  /* 0x00011000ff0887ac */ /* 0x000ea60008000800 */
[----:B------:R-:W-:Y:S01]  /*3e80*/  IMAD.U32 R10, RZ, RZ, UR10 ;  /* 0x0000000aff0a7e24 */ /* 0x000fe2000f8e00ff */
[----:B------:R-:W-:Y:S05]  /*3e90*/  MOV R11, UR11 ;  /* 0x0000000b000b7c02 */ /* 0x000fea0008000f00 */
[----:B-----5:R3:W5:Y:S02]  /*3ea0*/  @P0 LDG.E R82, desc[UR46][R10.64] ;  /* 0x0000002e0a520981 */ /* 0x020764000c1e1900 */
[----:B--23--:R-:W-:Y:S07]  /*3eb0*/  @!P0 IMAD.U32 R82, RZ, RZ, UR8 ;  /* 0x00000008ff528e24 */ /* 0x00cfee000f8e00ff */
.L_x_69:
[----:B-----5:R-:W-:Y:S01]  /*3ec0*/  @!P2 ISETP.EQ.AND P0, PT, R82, RZ, PT ;  /* 0x000000ff5200a20c */ /* 0x020fe20003f02270 */
[----:B------:R-:W-:Y:S01]  /*3ed0*/  @!UPT UIADD3 URZ, UPT, UPT, URZ, URZ, URZ ;  /* 0x000000fffffff290 */ /* 0x000fe2000fffe0ff */
[----:B------:R-:W-:Y:S11]  /*3ee0*/  @!P2 BRA `(.L_x_70) ;  /* 0x000000000014a947 */ /* 0x000ff60003800000 */
[----:B------:R-:W-:Y:S02]  /*3ef0*/  LOP3.LUT P2, RZ, R151, 0xff, RZ, 0xc0, !PT ;  /* 0x000000ff97ff7812 */ /* 0x000fe4000784c0ff */
[----:B------:R-:W-:Y:S04]  /*3f00*/  PLOP3.LUT P0, PT, PT, PT, UP0, 0x80, 0x8 ;  /* 0x000000000008781c */ /* 0x000fe80003f0f008 */
[----:B------:R-:W-:Y:S07]  /*3f10*/  PLOP3.LUT P0, PT, P0, PT, PT, 0x8, 0x80 ;  /* 0x000000000080781c */ /* 0x000fee000070e170 */
[----:B------:R-:W-:Y:S11]  /*3f20*/  @P2 ISETP.EQ.AND P0, PT, R82, RZ, PT ;  /* 0x000000ff5200220c */ /* 0x000ff60003f02270 */
[----:B------:R-:W-:Y:S02]  /*3f30*/  @!UPT UIADD3 URZ, UPT, UPT, URZ, URZ, URZ ;  /* 0x000000fffffff290 */ /* 0x000fe4000fffe0ff */
.L_x_70:
[----:B------:R-:W3:Y:S01]  /*3f40*/  SYNCS.PHASECHK.TRANS64.TRYWAIT P2, [UR7+0x50], R12 ;  /* 0x0000500cff0075a7 */ /* 0x000ee20008041107 */
[----:B------:R-:W-:Y:S04]  /*3f50*/  ELECT P4, URZ, PT ;  /* 0x0000000000ff782f */ /* 0x000fe80003880000 */
[----:B------:R-:W-:Y:S11]  /*3f60*/  PLOP3.LUT P4, PT, P0, P4, PT, 0xf2, 0x2f ;  /* 0x00000000002f781c */ /* 0x000ff60000789e72 */
[----:B------:R-:W-:Y:S02]  /*3f70*/  @!UPT UIADD3 URZ, UPT, UPT, URZ, URZ, URZ ;  /* 0x000000fffffff290 */ /* 0x000fe4000fffe0ff */
[----:B-1----:R-:W-:Y:S05]  /*3f80*/  @!P4 IADD3 R9, P0, PT, R32, 0x580, RZ ;  /* 0x000005802009c810 */ /* 0x002fea0007f1e0ff */
[----:B--2---:R-:W-:Y:S01]  /*3f90*/  @!P4 IMAD.X R0, RZ, RZ, R33, P0 ;  /* 0x000000ffff00c224 */ /* 0x004fe200000e0621 */
[----:B---3--:R-:W-:Y:S07]  /*3fa0*/  @!P2 BRA `(.L_x_71) ;  /* 0x000000740094a947 */ /* 0x008fee0003800000 */
.L_x_146:
[----:B------:R-:W-:Y:S01]  /*3fb0*/  @!P4 R2UR UR8, R0 ;  /* 0x000000000008c2ca */ /* 0x000fe200000e0000 */
[----:B------:R-:W-:Y:S01]  /*3fc0*/  VOTEU.ALL UP1, P4 ;  /* 0x0000000000ff7886 */ /* 0x000fe20002020000 */
[----:B------:R-:W-:Y:S01]  /*3fd0*/  @!P4 R2UR UR9, R9 ;  /* 0x000000000909c2ca */ /* 0x000fe200000e0000 */
[----:B------:R-:W-:Y:S01]  /*3fe0*/  @!P4 IMAD.MOV.U32 R0, RZ, RZ, 0x2000 ;  /* 0x00002000ff00c424 */ /* 0x000fe200078e00ff */
[----:B------:R-:W-:Y:S01]  /*3ff0*/  UMOV UR10, 0x0 ;  /* 0x00000000000a7882 */ /* 0x000fe20000000000 */
[----:B------:R-:W-:Y:S01]  /*4000*/  UMOV UR11, 0x10000000 ;  /* 0x10000000000b7882 */ /* 0x000fe20000000000 */
[----:B------:R-:W-:Y:S01]  /*4010*/  @!UP1 UIADD3 UR32, UPT, UPT, UR7, 0x200, URZ ;  /* 0x0000020007209890 */ /* 0x000fe2000fffe0ff */
[----:B------:R-:W-:Y:S01]  /*4020*/  @!P4 IADD3 R9, P0, PT, R32, 0x580, RZ ;  /* 0x000005802009c810 */ /* 0x000fe20007f1e0ff */
[----:B------:R-:W-:Y:S05]  /*4030*/  VOTEU.ALL UP1, P4 ;  /* 0x0000000000ff7886 */ /* 0x000fea0002020000 */
[----:B------:R-:W-:Y:S01]  /*4040*/  IMAD.U32 R11, RZ, RZ, UR8 ;  /* 0x00000008ff0b7e24 */ /* 0x000fe2000f8e00ff */
[----:B------:R-:W-:Y:S01]  /*4050*/  UPRMT UR8, UR37, 0x654, UR33 ;  /* 0x0000065425087896 */ /* 0x000fe20008000021 */
[----:B------:R-:W-:Y:S03]  /*4060*/  IMAD.U32 R10, RZ, RZ, UR9 ;  /* 0x00000009ff0a7e24 */ /* 0x000fe6000f8e00ff */
[----:B------:R-:W-:Y:S02]  /*4070*/  @!P4 R2UR UR15, R11 ;  /* 0x000000000b0fc2ca */ /* 0x000fe400000e0000 */
[----:B------:R-:W-:Y:S11]  /*4080*/  @!P4 R2UR UR14, R10 ;  /* 0x000000000a0ec2ca */ /* 0x000ff600000e0000 */
[----:B------:R-:W-:Y:S02]  /*4090*/  @!UPT UIADD3 URZ, UPT, UPT, URZ, URZ, URZ ;  /* 0x000000fffffff290 */ /* 0x000fe4000fffe0ff */
[----:B------:R2:W-:Y:S01]  /*40a0*/  @!UP1 UTMALDG.3D [UR32], [UR14], desc[UR10] ;  /* 0x00000a200e0095b4 */ /* 0x0005e20008011000 */
[----:B------:R3:W-:Y:S01]  /*40b0*/  @!P4 SYNCS.ARRIVE.TRANS64.RED.A0TR RZ, [UR7+0x30], R0 ;  /* 0x00003000ffffc9a7 */ /* 0x0007e20008300407 */
[----:B------:R-:W-:Y:S01]  /*40c0*/  SYNCS.ARRIVE.TRANS64.RED.A1T0 RZ, [UR8], RZ ;  /* 0x000000ffffff79a7 */ /* 0x000fe20008100408 */
[----:B---3--:R-:W-:Y:S01]  /*40d0*/  @!P4 IMAD.X R0, RZ, RZ, R33, P0 ;  /* 0x000000ffff00c224 */ /* 0x008fe200000e0621 */
[----:B------:R-:W3:Y:S02]  /*40e0*/  SYNCS.PHASECHK.TRANS64.TRYWAIT P2, [UR7+0x58], R12 ;  /* 0x0000580cff0075a7 */ /* 0x000ee40008041107 */
[----:B--23--:R-:W-:Y:S05]  /*40f0*/  @!P2 BRA `(.L_x_72) ;  /* 0x000000740058a947 */ /* 0x00cfea0003800000 */
.L_x_148:
        /* <DEDUP_REMOVED lines=8> */
[----:B------:R-:W-:Y:S01]  /*4180*/  @!UP1 UIADD3 UR24, UPT, UPT, UR7, 0x2200, URZ ;  /* 0x0000220007189890 */ /* 0x000fe2000fffe0ff */
[----:B------:R-:W-:Y:S01]  /*4190*/  VOTEU.ALL UP1, P4 ;  /* 0x0000000000ff7886 */ /* 0x000fe20002020000 */
[----:B------:R-:W-:Y:S01]  /*41a0*/  UMOV UR27, UR35 ;  /* 0x00000023001b7c82 */ /* 0x000fe20008000000 */
[----:B------:R-:W-:Y:S02]  /*41b0*/  UMOV UR28, UR36 ;  /* 0x00000024001c7c82 */ /* 0x000fe40008000000 */
[----:B------:R-:W-:Y:S01]  /*41c0*/  IMAD.U32 R11, RZ, RZ, UR8 ;  /* 0x00000008ff0b7e24 */ /* 0x000fe2000f8e00ff */
[----:B------:R-:W-:Y:S01]  /*41d0*/  UPRMT UR8, UR37, 0x654, UR25 ;  /* 0x0000065425087896 */ /* 0x000fe20008000019 */
[----:B------:R-:W-:Y:S02]  /*41e0*/  IMAD.U32 R10, RZ, RZ, UR9 ;  /* 0x00000009ff0a7e24 */ /* 0x000fe4000f8e00ff */
[----:B------:R-:W-:Y:S01]  /*41f0*/  @!P4 IMAD.X R20, RZ, RZ, R33, P0 ;  /* 0x000000ffff14c224 */ /* 0x000fe200000e0621 */
[----:B------:R-:W-:Y:S02]  /*4200*/  @!P4 R2UR UR15, R11 ;  /* 0x000000000b0fc2ca */ /* 0x000fe400000e0000 */
[----:B------:R-:W-:Y:S11]  /*4210*/  @!P4 R2UR UR14, R10 ;  /* 0x000000000a0ec2ca */ /* 0x000ff600000e0000 */
[----:B------:R-:W-:Y:S02]  /*4220*/  @!UPT UIADD3 URZ, UPT, UPT, URZ, URZ, URZ ;  /* 0x000000fffffff290 */ /* 0x000fe4000fffe0ff */
[----:B------:R2:W-:Y:S01]  /*4230*/  @!UP1 UTMALDG.3D [UR24], [UR14], desc[UR10] ;  /* 0x00000a180e0095b4 */ /* 0x0005e20008011000 */
[----:B------:R2:W-:Y:S01]  /*4240*/  @!P4 SYNCS.ARRIVE.TRANS64.RED.A0TR RZ, [UR7+0x38], R0 ;  /* 0x00003800ffffc9a7 */ /* 0x0005e20008300407 */
[----:B------:R-:W-:Y:S01]  /*4250*/  SYNCS.ARRIVE.TRANS64.RED.A1T0 RZ, [UR8], RZ ;  /* 0x000000ffffff79a7 */ /* 0x000fe20008100408 */
[----:B------:R-:W3:Y:S02]  /*4260*/  SYNCS.PHASECHK.TRANS64.TRYWAIT P2, [UR7+0x60], R12 ;  /* 0x0000600cff0075a7 */ /* 0x000ee40008041107 */
[----:B--23--:R-:W-:Y:S05]  /*4270*/  @!P2 BRA `(.L_x_73) ;  /* 0x000000740010a947 */ /* 0x00cfea0003800000 */
.L_x_150:
[----:B------:R-:W2:Y:S01]  /*4280*/  LDC.64 R14, c[0x0][0xb10] ;  /* 0x0002c400ff0e7b82 */ /* 0x000ea20000000a00 */
[----:B------:R-:W-:Y:S01]  /*4290*/  @!P4 R2UR UR8, R20 ;  /* 0x000000001408c2ca */ /* 0x000fe200000e0000 */
[----:B------:R-:W-:Y:S01]  /*42a0*/  VOTEU.ALL UP1, P4 ;  /* 0x0000000000ff7886 */ /* 0x000fe20002020000 */
[----:B------:R-:W-:Y:S01]  /*42b0*/  @!P4 R2UR UR9, R21 ;  /* 0x000000001509c2ca */ /* 0x000fe200000e0000 */
[----:B------:R-:W-:Y:S01]  /*42c0*/  UMOV UR10, 0x0 ;  /* 0x00000000000a7882 */ /* 0x000fe20000000000 */
[----:B------:R-:W-:Y:S03]  /*42d0*/  UMOV UR11, 0x10000000 ;  /* 0x10000000000b7882 */ /* 0x000fe60000000000 */
[----:B------:R-:W3:Y:S01]  /*42e0*/  LDC.64 R10, c[0x0][0xb18] ;  /* 0x0002c600ff0a7b82 */ /* 0x000ee20000000a00 */
[----:B------:R-:W-:Y:S01]  /*42f0*/  @!UP1 UIADD3 UR18, UPT, UPT, UR34, 0x80, URZ ;  /* 0x0000008022129890 */ /* 0x000fe2000fffe0ff */
[----:B------:R-:W-:Y:S01]  /*4300*/  @P3 SHF.R.U32.HI R28, RZ, 0x10, R25 ;  /* 0x00000010ff1c3819 */ /* 0x000fe20000011619 */
[----:B------:R-:W-:Y:S01]  /*4310*/  @!UP1 UIADD3 UR16, UPT, UPT, UR7, 0x4200, URZ ;  /* 0x0000420007109890 */ /* 0x000fe2000fffe0ff */
[----:B------:R-:W-:Y:S01]  /*4320*/  VIADD R30, R30, 0x1 ;  /* 0x000000011e1e7836 */ /* 0x000fe20000000000 */
[----:B------:R-:W-:Y:S03]  /*4330*/  VOTEU.ALL UP1, P4 ;  /* 0x0000000000ff7886 */ /* 0x000fe60002020000 */
[----:B------:R-:W5:Y:S01]  /*4340*/  @!P1 LDC R0, c[0x0][0xb20] ;  /* 0x0002c800ff009b82 */ /* 0x000f620000000800 */
[----:B------:R-:W-:Y:S01]  /*4350*/  UMOV UR19, UR35 ;  /* 0x0000002300137c82 */ /* 0x000fe20008000000 */
[----:B------:R-:W-:Y:S01]  /*4360*/  IMAD.U32 R21, RZ, RZ, UR8 ;  /* 0x00000008ff157e24 */ /* 0x000fe2000f8e00ff */
[----:B------:R-:W-:Y:S05]  /*4370*/  UMOV UR20, UR36 ;  /* 0x0000002400147c82 */ /* 0x000fea0008000000 */
[----:B-1----:R-:W1:Y:S01]  /*4380*/  @!P1 LDC R3, c[0x0][0xb0c] ;  /* 0x0002c300ff039b82 */ /* 0x002e620000000800 */
[----:B------:R-:W-:Y:S01]  /*4390*/  IMAD.U32 R20, RZ, RZ, UR9 ;  /* 0x00000009ff147e24 */ /* 0x000fe2000f8e00ff */
[----:B------:R-:W-:Y:S01]  /*43a0*/  UPRMT UR8, UR37, 0x654, UR17 ;  /* 0x0000065425087896 */ /* 0x000fe20008000011 */
[----:B------:R-:W-:Y:S03]  /*43b0*/  @!P4 R2UR UR15, R21 ;  /* 0x00000000150fc2ca */ /* 0x000fe600000e0000 */
[----:B------:R-:W-:Y:S01]  /*43c0*/  @!P4 R2UR UR14, R20 ;  /* 0x00000000140ec2ca */ /* 0x000fe200000e0000 */
[----:B------:R-:W-:Y:S11]  /*43d0*/  @!P4 IMAD.MOV.U32 R20, RZ, RZ, 0x2000 ;  /* 0x00002000ff14c424 */ /* 0x000ff600078e00ff */
[----:B------:R-:W-:Y:S01]  /*43e0*/  @!UPT UIADD3 URZ, UPT, UPT, URZ, URZ, URZ ;  /* 0x000000fffffff290 */ /* 0x000fe2000fffe0ff */
[----:B------:R1:W-:Y:S01]  /*43f0*/  @!UP1 UTMALDG.3D [UR16], [UR14], desc[UR10] ;  /* 0x00000a100e0095b4 */ /* 0x0003e20008011000 */
[----:B------:R1:W-:Y:S02]  /*4400*/  @!P4 SYNCS.ARRIVE.TRANS64.RED.A0TR RZ, [UR7+0x40], R20 ;  /* 0x00004014ffffc9a7 */ /* 0x0003e40008300407 */
[----:B-1----:R-:W-:Y:S01]  /*4410*/  @!P1 ISETP.NE.AND P2, PT, R3, 0x1, PT ;  /* 0x000000010300980c */ /* 0x002fe20003f45270 */
[C---:B--2---:R-:W-:Y:S01]  /*4420*/  @!P1 IMAD.HI.U32 R14, R13.reuse, R14, RZ ;  /* 0x0000000e0d0e9227 */ /* 0x044fe200078e00ff */
[----:B---3--:R-:W-:Y:S03]  /*4430*/  @!P1 ISETP.NE.AND P0, PT, R10, 0x1, PT ;  /* 0x000000010a00980c */ /* 0x008fe60003f05270 */
[C---:B------:R-:W-:Y:S01]  /*4440*/  @!P1 IMAD.HI.U32 R11, R8.reuse, R11, RZ ;  /* 0x0000000b080b9227 */ /* 0x040fe200078e00ff */
[----:B------:R-:W-:Y:S04]  /*4450*/  @!P1 SHF.R.U32.HI R14, RZ, R15, R14 ;  /* 0x0000000fff0e9219 */ /* 0x000fe8000001160e */
[----:B-----5:R-:W-:Y:S01]  /*4460*/  @!P1 SHF.R.U32.HI R9, RZ, R0, R11 ;  /* 0x00000000ff099219 */ /* 0x020fe2000001160b */
[----:B------:R-:W-:Y:S01]  /*4470*/  SYNCS.ARRIVE.TRANS64.RED.A1T0 RZ, [UR8], RZ ;  /* 0x000000ffffff79a7 */ /* 0x000fe20008100408 */
[----:B------:R-:W-:Y:S02]  /*4480*/  @!P1 SEL R14, R13, R14, !P2 ;  /* 0x0000000e0d0e9207 */ /* 0x000fe40005000000 */
[----:B------:R-:W-:Y:S01]  /*4490*/  @!P1 SEL R9, R8, R9, !P0 ;  /* 0x0000000908099207 */ /* 0x000fe20004000000 */
[----:B------:R-:W1:Y:S04]  /*44a0*/  SYNCS.PHASECHK.TRANS64.TRYWAIT P5, [UR7+0x68], R12 ;  /* 0x0000680cff0075a7 */ /* 0x000e6800080a1107 */
[----:B------:R-:W-:Y:S02]  /*44b0*/  @!P1 IMAD.IADD R0, R9, 0x1, -R14 ;  /* 0x0000000109009824 */ /* 0x000fe400078e0a0e */
[----:B------:R-:W-:Y:S02]  /*44c0*/  @!P1 IMAD.IADD R9, R14, 0x1, -R9 ;  /* 0x000000010e099824 */ /* 0x000fe400078e0a09 */
[----:B------:R-:W-:Y:S02]  /*44d0*/  @!P1 IMAD R13, R0, R3, R13 ;  /* 0x00000003000d9224 */ /* 0x000fe400078e020d */
[----:B------:R-:W-:Y:S01]  /*44e0*/  @!P1 IMAD R8, R9, R10, R8 ;  /* 0x0000000a09089224 */ /* 0x000fe200078e0208 */
[----:B-1----:R-:W-:Y:S06]  /*44f0*/  @!P5 BRA `(.L_x_74) ;  /* 0x000000700088d947 */ /* 0x002fec0003800000 */
.L_x_152:
[----:B-1----:R-:W-:Y:S01]  /*4500*/  @!P4 IADD3 R3, P0, PT, R32, 0x580, RZ ;  /* 0x000005802003c810 */ /* 0x002fe20007f1e0ff */
[----:B------:R-:W-:Y:S01]  /*4510*/  VOTEU.ALL UP1, P4 ;  /* 0x0000000000ff7886 */ /* 0x000fe20002020000 */
[----:B------:R-:W-:Y:S01]  /*4520*/  UMOV UR18, 0x0 ;  /* 0x0000000000127882 */ /* 0x000fe20000000000 */
[----:B------:R-:W-:Y:S01]  /*4530*/  UMOV UR19, 0x10000000 ;  /* 0x1000000000137882 */ /* 0x000fe20000000000 */
[----:B------:R-:W-:Y:S01]  /*4540*/  @!P4 R2UR UR9, R3 ;  /* 0x000000000309c2ca */ /* 0x000fe200000e0000 */
[----:B------:R-:W-:Y:S01]  /*4550*/  @!P4 IMAD.X R0, RZ, RZ, R33, P0 ;  /* 0x000000ffff00c224 */ /* 0x000fe200000e0621 */
[----:B------:R-:W-:Y:S01]  /*4560*/  @!UP1 UIADD3 UR10, UPT, UPT, UR34, 0xc0, URZ ;  /* 0x000000c0220a9890 */ /* 0x000fe2000fffe0ff */
[----:B------:R-:W-:Y:S01]  /*4570*/  ISETP.NE.AND P0, PT, R30, 0x2, PT ;  /* 0x000000021e00780c */ /* 0x000fe20003f05270 */
[----:B------:R-:W-:Y:S01]  /*4580*/  UMOV UR11, UR35 ;  /* 0x00000023000b7c82 */ /* 0x000fe20008000000 */
[----:B------:R-:W-:Y:S01]  /*4590*/  UMOV UR12, UR36 ;  /* 0x00000024000c7c82 */ /* 0x000fe20008000000 */
[----:B------:R-:W-:Y:S01]  /*45a0*/  @!P4 R2UR UR8, R0 ;  /* 0x000000000008c2ca */ /* 0x000fe200000e0000 */
[----:B------:R-:W-:Y:S01]  /*45b0*/  IMAD.IADD R20, R8, 0x1, R150 ;  /* 0x0000000108147824 */ /* 0x000fe200078e0296 */
[----:B------:R-:W-:Y:S01]  /*45c0*/  @P3 R2UR UR36, R28 ;  /* 0x000000001c2432ca */ /* 0x000fe200000e0000 */
[----:B------:R-:W-:Y:S01]  /*45d0*/  IMAD.IADD R21, R13, 0x1, R152 ;  /* 0x000000010d157824 */ /* 0x000fe200078e0298 */
[----:B------:R-:W-:Y:S02]  /*45e0*/  SEL R0, RZ, 0x1, P0 ;  /* 0x00000001ff007807 */ /* 0x000fe40000000000 */
[----:B------:R-:W-:Y:S01]  /*45f0*/  LOP3.LUT R31, R31, 0x1, RZ, 0x3c, !PT ;  /* 0x000000011f1f7812 */ /* 0x000fe200078e3cff */
[----:B------:R-:W-:Y:S01]  /*4600*/  IMAD.U32 R10, RZ, RZ, UR9 ;  /* 0x00000009ff0a7e24 */ /* 0x000fe2000f8e00ff */
[----:B------:R-:W-:Y:S01]  /*4610*/  @!UP1 UIADD3 UR9, UPT, UPT, UR7, 0x48, URZ ;  /* 0x0000004807099890 */ /* 0x000fe2000fffe0ff */
[----:B------:R-:W-:Y:S02]  /*4620*/  LOP3.LUT R29, R29, R0, RZ, 0x3c, !PT ;  /* 0x000000001d1d7212 */ /* 0x000fe400078e3cff */
[----:B------:R-:W-:Y:S02]  /*4630*/  SEL R30, R30, RZ, P0 ;  /* 0x000000ff1e1e7207 */ /* 0x000fe40000000000 */
[----:B------:R-:W-:Y:S01]  /*4640*/  IMAD.U32 R11, RZ, RZ, UR8 ;  /* 0x00000008ff0b7e24 */ /* 0x000fe2000f8e00ff */
[----:B------:R-:W-:Y:S01]  /*4650*/  @!P4 R2UR UR14, R10 ;  /* 0x000000000a0ec2ca */ /* 0x000fe200000e0000 */
[----:B------:R-:W-:Y:S01]  /*4660*/  @!UP1 UIADD3 UR8, UPT, UPT, UR7, 0x6200, URZ ;  /* 0x0000620007089890 */ /* 0x000fe2000fffe0ff */
[----:B------:R-:W-:Y:S02]  /*4670*/  VOTEU.ALL UP1, P4 ;  /* 0x0000000000ff7886 */ /* 0x000fe40002020000 */
[----:B------:R-:W-:Y:S11]  /*4680*/  @!P4 R2UR UR15, R11 ;  /* 0x000000000b0fc2ca */ /* 0x000ff600000e0000 */
[----:B------:R-:W-:Y:S02]  /*4690*/  @!UPT UIADD3 URZ, UPT, UPT, URZ, URZ, URZ ;  /* 0x000000fffffff290 */ /* 0x000fe4000fffe0ff */
[----:B------:R2:W-:Y:S01]  /*46a0*/  @!UP1 UTMALDG.3D [UR8], [UR14], desc[UR18] ;  /* 0x000012080e0095b4 */ /* 0x0005e20008011000 */
[----:B------:R2:W-:Y:S01]  /*46b0*/  @!P4 SYNCS.ARRIVE.TRANS64.RED.A0TR RZ, [UR7+0x48], R23 ;  /* 0x00004817ffffc9a7 */ /* 0x0005e20008300407 */
[----:B------:R-:W-:Y:S01]  /*46c0*/  UPLOP3.LUT UP1, UPT, UPT, UPT, UPT, 0x80, 0x8 ;  /* 0x000000000008789c */ /* 0x000fe20003f2f070 */
[----:B------:R-:W-:Y:S01]  /*46d0*/  SYNCS.ARRIVE.TRANS64.RED.A1T0 RZ, [UR13], RZ ;  /* 0x000000ffffff79a7 */ /* 0x000fe2000810040d */
[----:B------:R-:W-:Y:S09]  /*46e0*/  @P3 BRA `(.L_x_75) ;  /* 0xfffffff000943947 */ /* 0x000ff2000383ffff */
[----:B------:R-:W-:-:S04]  /*46f0*/  SHF.L.U32 R3, R31, 0x1f, RZ ;  /* 0x0000001f1f037819 */ /* 0x000fc800000006ff */
[----:B------:R-:W1:Y:S02]  /*4700*/  SYNCS.PHASECHK.TRANS64.TRYWAIT P0, [UR7+0x50], R3 ;  /* 0x00005003ff0075a7 */ /* 0x000e640008001107 */
[----:B-1----:R-:W-:Y:S05]  /*4710*/  @!P0 BRA `(.L_x_76) ;  /* 0x0000007000188947 */ /* 0x002fea0003800000 */
.L_x_154:
[----:B------:R-:W3:Y:S02]  /*4720*/  SYNCS.PHASECHK.TRANS64.TRYWAIT P0, [UR7+0x58], R3 ;  /* 0x00005803ff0075a7 */ /* 0x000ee40008001107 */
[----:B---3--:R-:W-:Y:S05]  /*4730*/  @!P0 BRA `(.L_x_77) ;  /* 0x0000007000288947 */ /* 0x008fea0003800000 */
.L_x_156:
[----:B------:R-:W3:Y:S02]  /*4740*/  SYNCS.PHASECHK.TRANS64.TRYWAIT P0, [UR7+0x60], R3 ;  /* 0x00006003ff0075a7 */ /* 0x000ee40008001107 */
[----:B---3--:R-:W-:Y:S05]  /*4750*/  @!P0 BRA `(.L_x_78) ;  /* 0x0000007000388947 */ /* 0x008fea0003800000 */
.L_x_158:
[----:B-1----:R-:W-:-:S07]  /*4760*/  MOV R0, UR7 ;  /* 0x0000000700007c02 */ /* 0x002fce0008000f00 */
.L_x_79:
[----:B-1----:R-:W-:-:S04]  /*4770*/  SHF.L.U32 R3, R31, 0x1f, RZ ;  /* 0x0000001f1f037819 */ /* 0x002fc800000006ff */
[----:B------:R1:W3:Y:S03]  /*4780*/  SYNCS.PHASECHK.TRANS64.TRYWAIT P0, [R0+URZ+0x68], R3 ;  /* 0x00006803000075a7 */ /* 0x0002e600080011ff */
[----:B---3--:R-:W-:Y:S05]  /*4790*/  @!P0 NANOSLEEP.SYNCS 0x989680 ;  /* 0x009896800000895d */ /* 0x008fea0003900000 */
[----:B------:R-:W3:Y:S02]  /*47a0*/  @!P0 SYNCS.PHASECHK.TRANS64 P0, [R0+URZ+0x68], R3 ;  /* 0x00006803000085a7 */ /* 0x000ee400080010ff */
[----:B--23--:R-:W-:Y:S05]  /*47b0*/  @P0 EXIT ;  /* 0x000000000000094d */ /* 0x00cfea0003800000 */
[----:B------:R-:W-:Y:S05]  /*47c0*/  BRA `(.L_x_79) ;  /* 0xfffffffc00e87947 */ /* 0x000fea000383ffff */
.L_x_64:
[----:B------:R-:W-:-:S06]  /*47d0*/  UISETP.GE.AND UP1, UPT, UR8, 0x4, UPT ;  /* 0x000000040800788c */ /* 0x000fcc000bf26270 */
[----:B------:R-:W-:-:S13]  /*47e0*/  PLOP3.LUT P0, PT, PT, PT, UP1, 0x80, 0x8 ;  /* 0x000000000008781c */ /* 0x000fda0003f0f018 */
[----:B------:R-:W-:Y:S05]  /*47f0*/  @!P0 EXIT ;  /* 0x000000000000894d */ /* 0x000fea0003800000 */
[----:B------:R-:W-:Y:S01]  /*4800*/  BAR.SYNC.DEFER_BLOCKING 0x6, 0xa0 ;  /* 0x0182800000007b1d */ /* 0x000fe20000010000 */
[C---:B------:R-:W-:Y:S01]  /*4810*/  IMAD.U32 R79, R167.reuse, 0x10000, RZ ;  /* 0x00010000a74f7824 */ /* 0x040fe200078e00ff */
[C---:B------:R-:W-:Y:S01]  /*4820*/  R2P PR, R167.reuse, 0x6 ;  /* 0x00000006a7007804 */ /* 0x040fe20000000000 */
[----:B------:R-:W-:Y:S01]  /*4830*/  IMAD.SHL.U32 R2, R167, 0x40, RZ ;  /* 0x00000040a7027824 */ /* 0x000fe200078e00ff */
[----:B------:R-:W-:Y:S01]  /*4840*/  CS2R R160, SRZ ;  /* 0x0000000000a07805 */ /* 0x000fe2000001ff00 */
[----:B------:R-:W-:Y:S01]  /*4850*/  IMAD.MOV.U32 R164, RZ, RZ, 0x20 ;  /* 0x00000020ffa47424 */ /* 0x000fe200078e00ff */
[----:B------:R-:W-:Y:S02]  /*4860*/  UMOV UR49, 0x400 ;  /* 0x0000040000317882 */ /* 0x000fe40000000000 */
[----:B------:R-:W1:Y:S01]  /*4870*/  LDC R157, c[0x0][0x370] ;  /* 0x0000dc00ff9d7b82 */ /* 0x000e620000000800 */
[----:B------:R-:W-:Y:S01]  /*4880*/  ULEA UR49, UR37, UR49, 0x18 ;  /* 0x0000003125317291 */ /* 0x000fe2000f8ec0ff */
[----:B------:R-:W-:Y:S01]  /*4890*/  LOP3.LUT R79, R79, 0x600000, RZ, 0xc0, !PT ;  /* 0x006000004f4f7812 */ /* 0x000fe200078ec0ff */
[----:B------:R-:W-:Y:S01]  /*48a0*/  IMAD.SHL.U32 R153, R167, 0x8, RZ ;  /* 0x00000008a7997824 */ /* 0x000fe200078e00ff */
[----:B------:R-:W-:Y:S01]  /*48b0*/  LOP3.LUT R4, R2, 0x180, RZ, 0xc0, !PT ;  /* 0x0000018002047812 */ /* 0x000fe200078ec0ff */
[----:B------:R-:W-:Y:S01]  /*48c0*/  IMAD.MOV.U32 R165, RZ, RZ, 0x10 ;  /* 0x00000010ffa57424 */ /* 0x000fe200078e00ff */
[----:B------:R-:W-:Y:S01]  /*48d0*/  SEL R164, R164, 0xffffffe0, !P2 ;  /* 0xffffffe0a4a47807 */ /* 0x000fe20005000000 */
[----:B------:R-:W-:Y:S01]  /*48e0*/  UIADD3 UR4, UPT, UPT, UR49, 0x8200, URZ ;  /* 0x0000820031047890 */ /* 0x000fe2000fffe0ff */
[----:B------:R-:W2:Y:S01]  /*48f0*/  LDC R74, c[0x0][0xb0c] ;  /* 0x0002c300ff4a7b82 */ /* 0x000ea20000000800 */
[----:B------:R-:W-:Y:S01]  /*4900*/  LOP3.LUT R153, R4, 0x30, R153, 0xf8, !PT ;  /* 0x0000003004997812 */ /* 0x000fe200078ef899 */
[----:B------:R-:W-:Y:S01]  /*4910*/  IMAD.MOV.U32 R76, RZ, RZ, RZ ;  /* 0x000000ffff4c7224 */ /* 0x000fe200078e00ff */
[----:B------:R-:W-:Y:S01]  /*4920*/  SEL R165, R165, 0xfffffff0, !P1 ;  /* 0xfffffff0a5a57807 */ /* 0x000fe20004800000 */
[----:B------:R-:W-:Y:S01]  /*4930*/  IMAD.MOV.U32 R162, RZ, RZ, RZ ;  /* 0x000000ffffa27224 */ /* 0x000fe200078e00ff */
[----:B------:R-:W-:Y:S01]  /*4940*/  LOP3.LUT R153, R153, 0x1e40, R2, 0xf8, !PT ;  /* 0x00001e4099997812 */ /* 0x000fe200078ef802 */
[----:B------:R-:W-:Y:S01]  /*4950*/  IMAD.MOV.U32 R169, RZ, RZ, RZ ;  /* 0x000000ffffa97224 */ /* 0x000fe200078e00ff */
[----:B------:R-:W-:Y:S01]  /*4960*/  LOP3.LUT R167, R167, 0x60, RZ, 0xc0, !PT ;  /* 0x00000060a7a77812 */ /* 0x000fe200078ec0ff */
[----:B------:R-:W4:Y:S01]  /*4970*/  LDC R155, c[0x0][0xb20] ;  /* 0x0002c800ff9b7b82 */ /* 0x000f220000000800 */
[----:B------:R-:W3:Y:S01]  /*4980*/  LDS R0, [UR49+0x110] ;  /* 0x00011031ff007984 */ /* 0x000ee20008000800 */
[----:B------:R-:W-:Y:S01]  /*4990*/  IMAD.MOV.U32 R159, RZ, RZ, RZ ;  /* 0x000000ffff9f7224 */ /* 0x000fe200078e00ff */
[----:B------:R-:W1:Y:S01]  /*49a0*/  LDCU.64 UR52, c[0x0][0x348] ;  /* 0x00006900ff3477ac */ /* 0x000e620008000a00 */
[----:B------:R-:W-:Y:S01]  /*49b0*/  IMAD.U32 R166, RZ, RZ, UR4 ;  /* 0x00000004ffa67e24 */ /* 0x000fe2000f8e00ff */
[----:B------:R-:W1:Y:S03]  /*49c0*/  LDCU.64 UR38, c[0x0][0x888] ;  /* 0x00011100ff2677ac */ /* 0x000e660008000a00 */
[----:B------:R-:W1:Y:S01]  /*49d0*/  LDC R73, c[0x0][0xb30] ;  /* 0x0002cc00ff497b82 */ /* 0x000e620000000800 */
[----:B------:R-:W1:Y:S01]  /*49e0*/  LDCU.64 UR44, c[0x0][0x890] ;  /* 0x00011200ff2c77ac */ /* 0x000e620008000a00 */
[----:B------:R-:W-:-:S06]  /*49f0*/  UIADD3 UR48, UPT, UPT, UR49, 0x200, URZ ;  /* 0x0000020031307890 */ /* 0x000fcc000fffe0ff */
[----:B------:R-:W1:Y:S08]  /*4a00*/  LDC.64 R148, c[0x0][0xb10] ;  /* 0x0002c400ff947b82 */ /* 0x000e700000000a00 */
[----:B------:R-:W1:Y:S08]  /*4a10*/  LDC.64 R70, c[0x0][0xb18] ;  /* 0x0002c600ff467b82 */ /* 0x000e700000000a00 */
[----:B------:R-:W1:Y:S08]  /*4a20*/  LDC.64 R68, c[0x0][0xb28] ;  /* 0x0002ca00ff447b82 */ /* 0x000e700000000a00 */
[----:B------:R-:W1:Y:S01]  /*4a30*/  LDC.64 R146, c[0x0][0x8b0] ;  /* 0x00022c00ff927b82 */ /* 0x000e620000000a00 */
[----:B---3--:R-:W-:Y:S01]  /*4a40*/  IMAD.IADD R79, R0, 0x1, R79 ;  /* 0x00000001004f7824 */ /* 0x008fe200078e024f */
[----:B------:R-:W-:-:S04]  /*4a50*/  SHF.R.S32.HI R0, RZ, 0x4, R164 ;  /* 0x00000004ff007819 */ /* 0x000fc800000114a4 */
[----:B------:R-:W-:Y:S02]  /*4a60*/  LEA.HI.SX32 R163, R165, R0, 0x1c ;  /* 0x00000000a5a37211 */ /* 0x000fe400078fe2ff */
[----:B------:R-:W3:Y:S08]  /*4a70*/  LDC.64 R144, c[0x0][0x8a8] ;  /* 0x00022a00ff907b82 */ /* 0x000ef00000000a00 */
[----:B--2-4-:R-:W1:Y:S02]  /*4a80*/  LDC R156, c[0x0][0x374] ;  /* 0x0000dd00ff9c7b82 */ /* 0x014e640000000800 */
.L_x_121:
[----:B------:R-:W-:Y:S02]  /*4a90*/  LEA R0, R169, UR49, 0x3 ;  /* 0x00000031a9007c11 */ /* 0x000fe4000f8e18ff */
[----:B------:R-:W-:Y:S02]  /*4aa0*/  SHF.L.U32 R3, R161, 0x1f, RZ ;  /* 0x0000001fa1037819 */ /* 0x000fe400000006ff */
[----:B-1----:R-:W-:Y:S02]  /*4ab0*/  LEA R16, R169, UR49, 0x4 ;  /* 0x00000031a9107c11 */ /* 0x002fe4000f8e20ff */
[----:B------:R-:W2:Y:S02]  /*4ac0*/  SYNCS.PHASECHK.TRANS64.TRYWAIT P0, [R0+URZ+0x80], R3 ;  /* 0x00008003000075a7 */ /* 0x000ea400080011ff */
[----:B--2---:R-:W-:Y:S05]  /*4ad0*/  @!P0 BRA `(.L_x_80) ;  /* 0x0000006c00708947 */ /* 0x004fea0003800000 */
.L_x_159:
[----:B------:R-:W4:Y:S01]  /*4ae0*/  LDC.64 R12, c[0x0][0xb10] ;  /* 0x0002c400ff0c7b82 */ /* 0x000f220000000a00 */
[----:B------:R-:W3:Y:S01]  /*4af0*/  LDS.128 R16, [R16+0xf0] ;  /* 0x0000f00010107984 */ /* 0x000ee20000000c00 */
[----:B-1----:R-:W-:Y:S01]  /*4b00*/  ISETP.NE.AND P1, PT, R73, 0x1, PT ;  /* 0x000000014900780c */ /* 0x002fe20003f25270 */
[----:B--2---:R-:W-:Y:S01]  /*4b10*/  VIADD R0, R0, 0x90 ;  /* 0x0000009000007836 */ /* 0x004fe20000000000 */
[----:B------:R-:W-:Y:S04]  /*4b20*/  ISETP.GE.AND P0, PT, R72, 0x1, PT ;  /* 0x000000014800780c */ /* 0x000fe80003f06270 */
[----:B------:R-:W1:Y:S01]  /*4b30*/  LDC.64 R10, c[0x0][0xb18] ;  /* 0x0002c600ff0a7b82 */ /* 0x000e620000000a00 */
[----:B------:R-:W-:Y:S01]  /*4b40*/  PRMT R0, RZ, 0x654, R0 ;  /* 0x00000654ff007816 */ /* 0x000fe20000000000 */
[----:B------:R-:W-:Y:S01]  /*4b50*/  @!PT LDS RZ, [RZ] ;  /* 0x00000000fffff984 */ /* 0x000fe20000000800 */
[----:B------:R-:W-:Y:S01]  /*4b60*/  @!PT LDS RZ, [RZ] ;  /* 0x00000000fffff984 */ /* 0x000fe20000000800 */
[----:B------:R-:W-:Y:S01]  /*4b70*/  @!PT LDS RZ, [RZ] ;  /* 0x00000000fffff984 */ /* 0x000fe20000000800 */
[----:B------:R-:W-:Y:S01]  /*4b80*/  @!PT LDS RZ, [RZ] ;  /* 0x00000000fffff984 */ /* 0x000fe20000000800 */
[----:B------:R2:W-:Y:S06]  /*4b90*/  MEMBAR.ALL.CTA ;  /* 0x0000000000007992 */ /* 0x0005ec0000008000 */
[----:B--2---:R-:W2:Y:S01]  /*4ba0*/  FENCE.VIEW.ASYNC.S ;  /* 0x00000000000073c6 */ /* 0x004ea20000000000 */
[----:B------:R-:W1:Y:S08]  /*4bb0*/  @!P1 LDC R14, c[0x0][0xb20] ;  /* 0x0002c800ff0e9b82 */ /* 0x000e700000000800 */
[----:B------:R-:W1:Y:S01]  /*4bc0*/  @!P1 LDC R9, c[0x0][0xb0c] ;  /* 0x0002c300ff099b82 */ /* 0x000e620000000800 */
[----:B--2---:R2:W-:Y:S01]  /*4bd0*/  SYNCS.ARRIVE.TRANS64.RED.A1T0 RZ, [R0+URZ], RZ ;  /* 0x000000ff00ff79a7 */ /* 0x0045e200081004ff */
[----:B---3--:R-:W-:Y:S04]  /*4be0*/  LOP3.LUT P4, RZ, R18, 0x1, RZ, 0xc0, !PT ;  /* 0x0000000112ff7812 */ /* 0x008fe8000788c0ff */
[----:B------:R-:W-:Y:S09]  /*4bf0*/  P2R R168, PR, RZ, 0x10 ;  /* 0x00000010ffa87803 */ /* 0x000ff20000000000 */
[----:B------:R-:W-:Y:S02]  /*4c00*/  @P4 MOV R77, R16 ;  /* 0x00000010004d4202 */ /* 0x000fe40000000f00 */
[----:B------:R-:W-:Y:S01]  /*4c10*/  @P4 LOP3.LUT R75, R17, 0xffff, RZ, 0xc0, !PT ;  /* 0x0000ffff114b4812 */ /* 0x000fe200078ec0ff */
[----:B--2-4-:R-:W-:Y:S06]  /*4c20*/  @!P0 BRA `(.L_x_81) ;  /* 0x0000000000a48947 */ /* 0x014fec0003800000 */
[----:B------:R-:W-:Y:S01]  /*4c30*/  IMAD.HI.U32 R24, R156, R71, RZ ;  /* 0x000000479c187227 */ /* 0x000fe200078e00ff */
[----:B------:R-:W-:Y:S02]  /*4c40*/  ISETP.NE.AND P0, PT, R70, 0x1, PT ;  /* 0x000000014600780c */ /* 0x000fe40003f05270 */
[----:B------:R-:W-:Y:S01]  /*4c50*/  ISETP.NE.AND P2, PT, R72, 0x1, PT ;  /* 0x000000014800780c */ /* 0x000fe20003f45270 */
[-C--:B------:R-:W-:Y:S01]  /*4c60*/  IMAD.HI.U32 R22, R157, R148.reuse, RZ ;  /* 0x000000949d167227 */ /* 0x080fe200078e00ff */
[----:B------:R-:W-:Y:S02]  /*4c70*/  SHF.R.U32.HI R23, RZ, R155, R24 ;  /* 0x0000009bff177219 */ /* 0x000fe40000011618 */
[----:B------:R-:W-:Y:S01]  /*4c80*/  ISETP.NE.AND P3, PT, R74, 0x1, PT ;  /* 0x000000014a00780c */ /* 0x000fe20003f65270 */
[----:B------:R-:W-:Y:S01]  /*4c90*/  IMAD.HI.U32 R28, R75, R71, RZ ;  /* 0x000000474b1c7227 */ /* 0x000fe200078e00ff */
[----:B------:R-:W-:Y:S02]  /*4ca0*/  SHF.R.U32.HI R22, RZ, R149, R22 ;  /* 0x00000095ff167219 */ /* 0x000fe40000011616 */
[----:B------:R-:W-:Y:S01]  /*4cb0*/  SEL R3, R156, R23, !P0 ;  /* 0x000000179c037207 */ /* 0x000fe20004000000 */
[----:B------:R-:W-:Y:S01]  /*4cc0*/  IMAD.HI.U32 R26, R77, R148, RZ ;  /* 0x000000944d1a7227 */ /* 0x000fe200078e00ff */
[----:B------:R-:W-:Y:S03]  /*4cd0*/  SEL R7, R157, R22, !P3 ;  /* 0x000000169d077207 */ /* 0x000fe60005800000 */
[-C--:B------:R-:W-:Y:S01]  /*4ce0*/  IMAD.HI.U32 R22, R3, R68.reuse, RZ ;  /* 0x0000004403167227 */ /* 0x080fe200078e00ff */
[----:B------:R-:W-:Y:S03]  /*4cf0*/  SHF.R.U32.HI R26, RZ, R149, R26 ;  /* 0x00000095ff1a7219 */ /* 0x000fe6000001161a */
[----:B------:R-:W-:Y:S01]  /*4d00*/  IMAD.HI.U32 R24, R7, R68, RZ ;  /* 0x0000004407187227 */ /* 0x000fe200078e00ff */
[----:B------:R-:W-:Y:S02]  /*4d10*/  @P2 SHF.R.U32.HI R3, RZ, R69, R22 ;  /* 0x00000045ff032219 */ /* 0x000fe40000011616 */
[----:B------:R-:W-:Y:S02]  /*4d20*/  SHF.R.U32.HI R22, RZ, R155, R28 ;  /* 0x0000009bff167219 */ /* 0x000fe4000001161c */
[----:B------:R-:W-:Y:S01]  /*4d30*/  @P2 SHF.R.U32.HI R7, RZ, R69, R24 ;  /* 0x00000045ff072219 */ /* 0x000fe20000011618 */
[C---:B------:R-:W-:Y:S01]  /*4d40*/  IMAD R2, R72.reuse, R3, RZ ;  /* 0x0000000348027224 */ /* 0x040fe200078e02ff */
[----:B------:R-:W-:Y:S02]  /*4d50*/  SEL R5, R75, R22, !P0 ;  /* 0x000000164b057207 */ /* 0x000fe40004000000 */
[----:B------:R-:W-:Y:S01]  /*4d60*/  SEL R3, R77, R26, !P3 ;  /* 0x0000001a4d037207 */ /* 0x000fe20005800000 */
[----:B------:R-:W-:Y:S01]  /*4d70*/  IMAD R4, R72, R7, RZ ;  /* 0x0000000748047224 */ /* 0x000fe200078e02ff */
[C---:B------:R-:W-:Y:S01]  /*4d80*/  ISETP.GE.AND P0, PT, R5.reuse, R2, PT ;  /* 0x000000020500720c */ /* 0x040fe20003f06270 */
[----:B------:R-:W-:Y:S03]  /*4d90*/  IMAD.HI.U32 R6, R5, R68, RZ ;  /* 0x0000004405067227 */ /* 0x000fe600078e00ff */
[----:B------:R-:W-:Y:S01]  /*4da0*/  ISETP.GE.OR P0, PT, R3, R4, P0 ;  /* 0x000000040300720c */ /* 0x000fe20000706670 */
[----:B------:R-:W-:Y:S01]  /*4db0*/  IMAD.MOV R4, RZ, RZ, -R3 ;  /* 0x000000ffff047224 */ /* 0x000fe200078e0a03 */
[-C--:B------:R-:W-:Y:S03]  /*4dc0*/  SHF.R.U32.HI R6, RZ, R69.reuse, R6 ;  /* 0x00000045ff067219 */ /* 0x080fe60000011606 */
[----:B------:R-:W-:Y:S01]  /*4dd0*/  IMAD R77, R74, R4, R77 ;  /* 0x000000044a4d7224 */ /* 0x000fe200078e024d */
[----:B------:R-:W-:Y:S05]  /*4de0*/  SEL R15, R5, R6, !P2 ;  /* 0x00000006050f7207 */ /* 0x000fea0005000000 */
[----:B------:R-:W-:Y:S02]  /*4df0*/  IMAD.MOV R6, RZ, RZ, -R15 ;  /* 0x000000ffff067224 */ /* 0x000fe400078e0a0f */
[C---:B------:R-:W-:Y:S04]  /*4e00*/  @!P0 IMAD.HI.U32 R2, R3.reuse, R68, RZ ;  /* 0x0000004403028227 */ /* 0x040fe800078e00ff */
[----:B------:R-:W-:Y:S01]  /*4e10*/  IMAD R6, R72, R6, R5 ;  /* 0x0000000648067224 */ /* 0x000fe200078e0205 */
[----:B------:R-:W-:Y:S04]  /*4e20*/  @!P0 SHF.R.U32.HI R2, RZ, R69, R2 ;  /* 0x00000045ff028219 */ /* 0x000fe80000011602 */
[----:B------:R-:W-:Y:S02]  /*4e30*/  @!P0 SEL R0, R3, R2, !P2 ;  /* 0x0000000203008207 */ /* 0x000fe40005000000 */
[----:B------:R-:W-:Y:S02]  /*4e40*/  IADD3 R2, PT, PT, -R5, RZ, RZ ;  /* 0x000000ff05027210 */ /* 0x000fe40007ffe1ff */
[----:B------:R-:W-:Y:S01]  /*4e50*/  @!P0 IADD3 R8, PT, PT, R15, -R0, RZ ;  /* 0x800000000f088210 */ /* 0x000fe20007ffe0ff */
[----:B------:R-:W-:Y:S02]  /*4e60*/  @!P0 IMAD R0, R7, R6, R0 ;  /* 0x0000000607008224 */ /* 0x000fe400078e0200 */
[----:B------:R-:W-:Y:S02]  /*4e70*/  IMAD R75, R70, R2, R75 ;  /* 0x00000002464b7224 */ /* 0x000fe400078e024b */
[----:B------:R-:W-:Y:S02]  /*4e80*/  @!P0 IMAD R5, R8, R72, R3 ;  /* 0x0000004808058224 */ /* 0x000fe400078e0203 */
[----:B------:R-:W-:Y:S04]  /*4e90*/  @!P0 IMAD.MOV.U32 R3, RZ, RZ, R0 ;  /* 0x000000ffff038224 */ /* 0x000fe800078e0000 */
[----:B------:R-:W-:Y:S02]  /*4ea0*/  IMAD R77, R3, R74, R77 ;  /* 0x0000004a034d7224 */ /* 0x000fe400078e024d */
[----:B------:R-:W-:Y:S07]  /*4eb0*/  IMAD R75, R5, R70, R75 ;  /* 0x00000046054b7224 */ /* 0x000fee00078e024b */
.L_x_81:
[----:B-1----:R-:W-:Y:S01]  /*4ec0*/  @!P1 ISETP.NE.AND P0, PT, R10, 0x1, PT ;  /* 0x000000010a00980c */ /* 0x002fe20003f05270 */
[----:B------:R-:W-:Y:S01]  /*4ed0*/  @!P1 IMAD.HI.U32 R0, R77, R12, RZ ;  /* 0x0000000c4d009227 */ /* 0x000fe200078e00ff */
[----:B------:R-:W-:Y:S01]  /*4ee0*/  @!P1 ISETP.NE.AND P2, PT, R9, 0x1, PT ;  /* 0x000000010900980c */ /* 0x000fe20003f45270 */
[----:B------:R-:W-:Y:S01]  /*4ef0*/  ULOP3.LUT UP0, URZ, UR48, 0x1b0, URZ, 0xc0, !UPT ;  /* 0x000001b030ff7892 */ /* 0x000fe2000f80c0ff */
[----:B------:R-:W-:Y:S01]  /*4f00*/  R2UR UR42, R21 ;  /* 0x00000000152a72ca */ /* 0x000fe200000e0000 */
[----:B------:R-:W-:Y:S01]  /*4f10*/  @!P1 IMAD.HI.U32 R3, R75, R11, RZ ;  /* 0x0000000b4b039227 */ /* 0x000fe200078e00ff */
[----:B------:R-:W-:Y:S02]  /*4f20*/  @!P1 SHF.R.U32.HI R0, RZ, R13, R0 ;  /* 0x0000000dff009219 */ /* 0x000fe40000011600 */
[----:B------:R-:W-:Y:S01]  /*4f30*/  R2UR UR41, R20 ;  /* 0x00000000142972ca */ /* 0x000fe200000e0000 */
[----:B------:R-:W-:Y:S01]  /*4f40*/  VIADD R169, R169, 0x1 ;  /* 0x00000001a9a97836 */ /* 0x000fe20000000000 */
[----:B------:R-:W-:Y:S02]  /*4f50*/  @!P1 SHF.R.U32.HI R2, RZ, R14, R3 ;  /* 0x0000000eff029219 */ /* 0x000fe40000011603 */
[----:B------:R-:W-:Y:S02]  /*4f60*/  @!P1 SEL R3, R77, R0, !P2 ;  /* 0x000000004d039207 */ /* 0x000fe40005000000 */
[----:B------:R-:W-:Y:S02]  /*4f70*/  @!P1 SEL R2, R75, R2, !P0 ;  /* 0x000000024b029207 */ /* 0x000fe40004000000 */
[----:B------:R-:W-:Y:S01]  /*4f80*/  @P4 SHF.R.U32.HI R158, RZ, 0x10, R17 ;  /* 0x00000010ff9e4819 */ /* 0x000fe20000011611 */
[----:B------:R-:W-:Y:S02]  /*4f90*/  USHF.L.U32 UR42, UR42, 0x7, URZ ;  /* 0x000000072a2a7899 */ /* 0x000fe400080006ff */
[----:B------:R-:W-:Y:S02]  /*4fa0*/  @!P1 IMAD.IADD R0, R2, 0x1, -R3 ;  /* 0x0000000102009824 */ /* 0x000fe400078e0a03 */
[----:B------:R-:W-:Y:S01]  /*4fb0*/  @!P1 IMAD.IADD R2, R3, 0x1, -R2 ;  /* 0x0000000103029824 */ /* 0x000fe200078e0a02 */
[----:B------:R-:W-:Y:S01]  /*4fc0*/  USHF.L.U32 UR41, UR41, 0x8, URZ ;  /* 0x0000000829297899 */ /* 0x000fe200080006ff */
[----:B------:R-:W-:Y:S02]  /*4fd0*/  @!P1 IMAD R77, R0, R9, R77 ;  /* 0x00000009004d9224 */ /* 0x000fe400078e024d */
[----:B------:R-:W-:Y:S01]  /*4fe0*/  @!P1 IMAD R75, R2, R10, R75 ;  /* 0x0000000a024b9224 */ /* 0x000fe200078e024b */
[----:B------:R-:W-:Y:S08]  /*4ff0*/  BRA.U !UP0, `(.L_x_82) ;  /* 0x0000000108407547 */ /* 0x000ff0000b800000 */
[----:B------:R-:W1:Y:S01]  /*5000*/  LDCU.64 UR8, c[0x4][0x88] ;  /* 0x01001100ff0877ac */ /* 0x000e620008000a00 */
[----:B------:R-:W-:Y:S01]  /*5010*/  MOV R3, 0x0 ;  /* 0x0000000000037802 */ /* 0x000fe20000000f00 */
[----:B------:R-:W-:Y:S02]  /*5020*/  HFMA2 R12, -RZ, RZ, 0, 5.9604644775390625e-08 ;  /* 0x00000001ff0c7431 */ /* 0x000fe400000001ff */
[----:B------:R-:W-:Y:S02]  /*5030*/  IMAD.MOV.U32 R8, RZ, RZ, 0x70 ;  /* 0x00000070ff087424 */ /* 0x000fe400078e00ff */
[----:B------:R-:W-:Y:S01]  /*5040*/  IMAD.MOV.U32 R13, RZ, RZ, RZ ;  /* 0x000000ffff0d7224 */ /* 0x000fe200078e00ff */
[----:B------:R-:W2:Y:S01]  /*5050*/  LDCU.64 UR6, c[0x4][0x90] ;  /* 0x01001200ff0677ac */ /* 0x000ea20008000a00 */
[----:B------:R-:W3:Y:S01]  /*5060*/  LDC.64 R2, c[0x4][R3] ;  /* 0x0100000003027b82 */ /* 0x000ee20000000a00 */
[----:B------:R-:W4:Y:S01]  /*5070*/  LDCU.64 UR4, c[0x4][0x8] ;  /* 0x01000100ff0477ac */ /* 0x000f220008000a00 */
[----:B-1----:R-:W-:Y:S01]  /*5080*/  MOV R5, UR9 ;  /* 0x0000000900057c02 */ /* 0x002fe20008000f00 */
[----:B------:R-:W-:Y:S01]  /*5090*/  IMAD.U32 R4, RZ, RZ, UR8 ;  /* 0x00000008ff047e24 */ /* 0x000fe2000f8e00ff */
[----:B--2---:R-:W-:Y:S01]  /*50a0*/  MOV R7, UR7 ;  /* 0x0000000700077c02 */ /* 0x004fe20008000f00 */
[----:B------:R-:W-:Y:S01]  /*50b0*/  IMAD.U32 R6, RZ, RZ, UR6 ;  /* 0x00000006ff067e24 */ /* 0x000fe2000f8e00ff */
[----:B----4-:R-:W-:Y:S01]  /*50c0*/  MOV R11, UR5 ;  /* 0x00000005000b7c02 */ /* 0x010fe20008000f00 */
[----:B------:R-:W-:Y:S02]  /*50d0*/  IMAD.U32 R10, RZ, RZ, UR4 ;  /* 0x00000004ff0a7e24 */ /* 0x000fe4000f8e00ff */
[----:B------:R-:W-:Y:S07]  /*50e0*/  LEPC R20, `(.L_x_82) ;  /* 0x000000001014794e */ /* 0x000fee0000000000 */
[----:B---3-5:R-:W-:Y:S05]  /*50f0*/  CALL.ABS.NOINC R2 ;  /* 0x0000000002007343 */ /* 0x028fea0003c00000 */
.L_x_82:
[----:B------:R-:W-:Y:S01]  /*5100*/  LOP3.LUT P0, RZ, R166, 0x1b0, RZ, 0xc0, !PT ;  /* 0x000001b0a6ff7812 */ /* 0x000fe2000780c0ff */
[----:B------:R-:W-:Y:S11]  /*5110*/  BSSY.RECONVERGENT B6, `(.L_x_83) ;  /* 0x0000013000067945 */ /* 0x000ff60003800200 */
[----:B------:R-:W-:Y:S01]  /*5120*/  @!UPT UIADD3 URZ, UPT, UPT, URZ, URZ, URZ ;  /* 0x000000fffffff290 */ /* 0x000fe2000fffe0ff */
[----:B------:R-:W-:Y:S05]  /*5130*/  @!P0 BRA `(.L_x_84) ;  /* 0x0000000000408947 */ /* 0x000fea0003800000 */
        /* <DEDUP_REMOVED lines=16> */
.L_x_84:
[----:B------:R-:W-:Y:S05]  /*5240*/  BSYNC.RECONVERGENT B6 ;  /* 0x0000000000067941 */ /* 0x000fea0003800200 */
.L_x_83:
[----:B------:R-:W-:Y:S01]  /*5250*/  ISETP.NE.U32.AND P4, PT, R146, RZ, PT ;  /* 0x000000ff9200720c */ /* 0x000fe20003f85070 */
[----:B------:R-:W-:Y:S01]  /*5260*/  UISETP.NE.AND UP2, UPT, UR50, URZ, UPT ;  /* 0x000000ff3200728c */ /* 0x000fe2000bf45270 */
[----:B------:R-:W-:Y:S01]  /*5270*/  ISETP.NE.U32.AND P2, PT, RZ, UR38, PT ;  /* 0x00000026ff007c0c */ /* 0x000fe2000bf45070 */
[----:B------:R-:W-:Y:S01]  /*5280*/  UISETP.NE.U32.AND UP1, UPT, UR44, URZ, UPT ;  /* 0x000000ff2c00728c */ /* 0x000fe2000bf25070 */
[----:B------:R-:W-:Y:S01]  /*5290*/  ISETP.NE.AND.EX P4, PT, R147, RZ, PT, P4 ;  /* 0x000000ff9300720c */ /* 0x000fe20003f85340 */
[----:B------:R-:W-:Y:S01]  /*52a0*/  UPLOP3.LUT UP0, UPT, UPT, UPT, UPT, 0x40, 0x4 ;  /* 0x000000000004789c */ /* 0x000fe20003f0e870 */
[----:B------:R-:W-:Y:S01]  /*52b0*/  ISETP.NE.AND.EX P2, PT, RZ, UR39, PT, P2 ;  /* 0x00000027ff007c0c */ /* 0x000fe2000bf45320 */
[----:B------:R-:W-:Y:S01]  /*52c0*/  UISETP.NE.AND.EX UP1, UPT, UR45, URZ, UPT, UP1 ;  /* 0x000000ff2d00728c */ /* 0x000fe2000bf25310 */
[----:B------:R-:W-:Y:S04]  /*52d0*/  PLOP3.LUT P1, PT, PT, PT, UP2, 0x80, 0x8 ;  /* 0x000000000008781c */ /* 0x000fe80003f2f028 */
[----:B------:R-:W-:Y:S06]  /*52e0*/  @UP2 UPLOP3.LUT UP0, UPT, UPT, UPT, UP1, 0x80, 0x8 ;  /* 0x000000000008289c */ /* 0x000fec0003f0f010 */
[----:B------:R-:W-:Y:S01]  /*52f0*/  PLOP3.LUT P0, PT, PT, PT, UP0, 0x80, 0x8 ;  /* 0x000000000008781c */ /* 0x000fe20003f0f008 */
[----:B------:R-:W-:Y:S01]  /*5300*/  @!UPT UIADD3 URZ, UPT, UPT, URZ, URZ, URZ ;  /* 0x000000fffffff290 */ /* 0x000fe2000fffe0ff */
[----:B------:R-:W-:Y:S11]  /*5310*/  BRA.U !UP1, `(.L_x_85) ;  /* 0x0000000109387547 */ /* 0x000ff6000b800000 */
[----:B------:R-:W-:Y:S01]  /*5320*/  UISETP.NE.U32.AND UP0, UPT, UR38, URZ, UPT ;  /* 0x000000ff2600728c */ /* 0x000fe2000bf05070 */
[----:B------:R-:W-:Y:S02]  /*5330*/  HFMA2 R0, -RZ, RZ, 0, 5.9604644775390625e-08 ;  /* 0x00000001ff007431 */ /* 0x000fe400000001ff */
[----:B------:R-:W-:Y:S01]  /*5340*/  IMAD.MOV.U32 R151, RZ, RZ, 0x1 ;  /* 0x00000001ff977424 */ /* 0x000fe200078e00ff */
[----:B------:R-:W-:Y:S06]  /*5350*/  UISETP.NE.AND.EX UP0, UPT, UR39, URZ, UPT, UP0 ;  /* 0x000000ff2700728c */ /* 0x000fec000bf05300 */
[----:B------:R-:W-:Y:S05]  /*5360*/  PLOP3.LUT P3, PT, PT, PT, UP0, 0x80, 0x8 ;  /* 0x000000000008781c */ /* 0x000fea0003f6f008 */
[----:B------:R-:W1:Y:S01]  /*5370*/  @UP0 LDCU.64 UR6, c[0x0][0x888] ;  /* 0x00011100ff0607ac */ /* 0x000e620008000a00 */
[----:B------:R-:W-:Y:S07]  /*5380*/  @UP0 UIMAD UR4, UR36, UR44, URZ ;  /* 0x0000002c240402a4 */ /* 0x000fee000f8e02ff */
[----:B------:R-:W-:Y:S01]  /*5390*/  @!P3 PRMT R151, R0, 0x7610, R151 ;  /* 0x000076100097b816 */ /* 0x000fe20000000097 */
[----:B-1----:R-:W-:Y:S03]  /*53a0*/  @UP0 UIMAD.WIDE UR6, UR4, 0x4, UR6 ;  /* 0x00000004040608a5 */ /* 0x002fe6000f8e0206 */
[----:B------:R-:W1:Y:S03]  /*53b0*/  @!UP0 LDCU UR4, c[0x0][0x880] ;  /* 0x00011000ff0487ac */ /* 0x000e660008000800 */
[----:B------:R-:W-:Y:S01]  /*53c0*/  IMAD.U32 R2, RZ, RZ, UR6 ;  /* 0x00000006ff027e24 */ /* 0x000fe2000f8e00ff */
[----:B------:R-:W-:Y:S05]  /*53d0*/  MOV R3, UR7 ;  /* 0x0000000700037c02 */ /* 0x000fea0008000f00 */
[----:B-----5:R2:W5:Y:S02]  /*53e0*/  @P3 LDG.E R82, desc[UR46][R2.64] ;  /* 0x0000002e02523981 */ /* 0x020564000c1e1900 */
[----:B-12---:R-:W-:Y:S02]  /*53f0*/  @!P3 IMAD.U32 R82, RZ, RZ, UR4 ;  /* 0x00000004ff52be24 */ /* 0x006fe4000f8e00ff */
.L_x_85:
[----:B------:R-:W-:Y:S05]  /*5400*/  @!P4 BRA `(.L_x_86) ;  /* 0x000000000020c947 */ /* 0x000fea0003800000 */
[----:B------:R-:W-:Y:S04]  /*5410*/  ISETP.NE.U32.AND P3, PT, R144, RZ, PT ;  /* 0x000000ff9000720c */ /* 0x000fe80003f65070 */
[----:B------:R-:W-:Y:S11]  /*5420*/  ISETP.NE.AND.EX P3, PT, R145, RZ, PT, P3 ;  /* 0x000000ff9100720c */ /* 0x000ff60003f65330 */
[----:B------:R-:W-:Y:S02]  /*5430*/  @!UPT UIADD3 URZ, UPT, UPT, URZ, URZ, URZ ;  /* 0x000000fffffff290 */ /* 0x000fe4000fffe0ff */
[----:B------:R-:W1:Y:S01]  /*5440*/  @P3 LDC.64 R2, c[0x0][0x8a8] ;  /* 0x00022a00ff023b82 */ /* 0x000e620000000a00 */
[----:B------:R-:W-:Y:S04]  /*5450*/  @P3 IMAD R0, R146, UR36, RZ ;  /* 0x0000002492003c24 */ /* 0x000fe8000f8e02ff */
[----:B-1----:R-:W-:Y:S05]  /*5460*/  @P3 IMAD.WIDE R2, R0, 0x4, R2 ;  /* 0x0000000400023825 */ /* 0x002fea00078e0202 */
[----:B-----5:R1:W5:Y:S02]  /*5470*/  @P3 LDG.E R78, desc[UR46][R2.64] ;  /* 0x0000002e024e3981 */ /* 0x020364000c1e1900 */
[----:B-1----:R-:W2:Y:S02]  /*5480*/  @!P3 LDC R78, c[0x0][0x8a0] ;  /* 0x00022800ff4ebb82 */ /* 0x002ea40000000800 */
.L_x_86:
[----:B-----5:R-:W-:Y:S01]  /*5490*/  ISETP.NE.AND P4, PT, R82, RZ, PT ;  /* 0x000000ff5200720c */ /* 0x020fe20003f85270 */
[----:B------:R-:W-:Y:S01]  /*54a0*/  BSSY B1, `(.L_x_87) ;  /* 0x0000048000017945 */ /* 0x000fe20003800000 */
[----:B------:R-:W-:Y:S01]  /*54b0*/  SEL R7, RZ, 0xffffffff, P2 ;  /* 0xffffffffff077807 */ /* 0x000fe20001000000 */
[----:B------:R-:W-:Y:S01]  /*54c0*/  IMAD.MOV.U32 R109, RZ, RZ, 0x1 ;  /* 0x00000001ff6d7424 */ /* 0x000fe200078e00ff */
[----:B------:R-:W-:Y:S01]  /*54d0*/  LOP3.LUT P3, RZ, R151, 0xff, RZ, 0xc0, !PT ;  /* 0x000000ff97ff7812 */ /* 0x000fe2000786c0ff */
[----:B------:R-:W-:Y:S01]  /*54e0*/  IMAD R80, R76, 0x100, R79 ;  /* 0x000001004c507824 */ /* 0x000fe200078e024f */
[----:B------:R-:W-:Y:S02]  /*54f0*/  @P1 SEL R0, RZ, 0xffffffff, P4 ;  /* 0xffffffffff001807 */ /* 0x000fe40002000000 */
[----:B------:R-:W-:Y:S02]  /*5500*/  CS2R R98, SRZ ;  /* 0x0000000000627805 */ /* 0x000fe4000001ff00 */
[----:B------:R-:W-:Y:S02]  /*5510*/  LEA R3, R160, UR49, 0x3 ;  /* 0x00000031a0037c11 */ /* 0x000fe4000f8e18ff */
[----:B------:R-:W-:Y:S02]  /*5520*/  CS2R R96, SRZ ;  /* 0x0000000000607805 */ /* 0x000fe4000001ff00 */
[----:B------:R-:W-:Y:S02]  /*5530*/  @P0 SEL R0, R7, R0, !P3 ;  /* 0x0000000007000207 */ /* 0x000fe40005800000 */
[----:B------:R-:W-:Y:S02]  /*5540*/  CS2R R94, SRZ ;  /* 0x00000000005e7805 */ /* 0x000fe4000001ff00 */
[----:B------:R-:W-:Y:S02]  /*5550*/  LEA R108, R76, UR49, 0x3 ;  /* 0x000000314c6c7c11 */ /* 0x000fe4000f8e18ff */
[----:B------:R-:W-:Y:S02]  /*5560*/  CS2R R92, SRZ ;  /* 0x00000000005c7805 */ /* 0x000fe4000001ff00 */
[----:B------:R-:W-:Y:S02]  /*5570*/  @P1 LOP3.LUT R0, R0, 0x1, RZ, 0xc0, !PT ;  /* 0x0000000100001812 */ /* 0x000fe400078ec0ff */
[----:B------:R-:W-:Y:S02]  /*5580*/  CS2R R90, SRZ ;  /* 0x00000000005a7805 */ /* 0x000fe4000001ff00 */
[----:B------:R-:W-:Y:S02]  /*5590*/  SHF.L.U32 R5, R162, 0x1f, RZ ;  /* 0x0000001fa2057819 */ /* 0x000fe400000006ff */
[----:B------:R-:W-:Y:S02]  /*55a0*/  CS2R R88, SRZ ;  /* 0x0000000000587805 */ /* 0x000fe4000001ff00 */
[----:B------:R-:W-:Y:S02]  /*55b0*/  ISETP.NE.U32.OR P6, PT, R0, 0x1, !P1 ;  /* 0x000000010000780c */ /* 0x000fe40004fc5470 */
[----:B------:R-:W-:Y:S02]  /*55c0*/  CS2R R102, SRZ ;  /* 0x0000000000667805 */ /* 0x000fe4000001ff00 */
[----:B------:R-:W-:Y:S02]  /*55d0*/  PLOP3.LUT P2, PT, PT, PT, UP1, 0x80, 0x8 ;  /* 0x000000000008781c */ /* 0x000fe40003f4f018 */
[----:B------:R-:W-:Y:S02]  /*55e0*/  CS2R R100, SRZ ;  /* 0x0000000000647805 */ /* 0x000fe4000001ff00 */
[----:B------:R-:W-:Y:S02]  /*55f0*/  SEL R0, RZ, 0xffffffff, P4 ;  /* 0xffffffffff007807 */ /* 0x000fe40002000000 */
[----:B------:R-:W-:Y:S03]  /*5600*/  P2R R117, PR, RZ, 0x40 ;  /* 0x00000040ff757803 */ /* 0x000fe60000000000 */
[----:B------:R-:W-:Y:S04]  /*5610*/  @P6 SHF.L.U32 R2, R159, 0x1f, RZ ;  /* 0x0000001f9f026819 */ /* 0x000fe800000006ff */
[----:B------:R-:W-:Y:S01]  /*5620*/  @P2 SEL R0, R7, R0, !P3 ;  /* 0x0000000007002207 */ /* 0x000fe20005800000 */
[----:B------:R-:W1:Y:S03]  /*5630*/  @P6 SYNCS.PHASECHK.TRANS64.TRYWAIT P1, [R3+URZ+0x30], R2 ;  /* 0x00003002030065a7 */ /* 0x000e6600080211ff */
[----:B------:R-:W-:Y:S04]  /*5640*/  LOP3.LUT R0, R0, 0x1, RZ, 0xc0, !PT ;  /* 0x0000000100007812 */ /* 0x000fe800078ec0ff */
[----:B------:R-:W-:Y:S04]  /*5650*/  ISETP.NE.U32.AND P5, PT, R0, 0x1, PT ;  /* 0x000000010000780c */ /* 0x000fe80003fa5070 */
[----:B------:R-:W-:Y:S01]  /*5660*/  P2R R110, PR, RZ, 0x20 ;  /* 0x00000020ff6e7803 */ /* 0x000fe20000000000 */
[----:B------:R3:W4:Y:S01]  /*5670*/  SYNCS.PHASECHK.TRANS64.TRYWAIT P0, [R108+URZ+0xa0], R5 ;  /* 0x0000a0056c0075a7 */ /* 0x00072200080011ff */
[----:B-1----:R-:W-:Y:S01]  /*5680*/  @P6 SEL R109, RZ, 0x1, !P1 ;  /* 0x00000001ff6d6807 */ /* 0x002fe20004800000 */
[----:B---3--:R-:W-:Y:S06]  /*5690*/  @!P6 BRA `(.L_x_88) ;  /* 0x0000000000a0e947 */ /* 0x008fec0003800000 */
[----:B------:R-:W-:Y:S01]  /*56a0*/  @P5 IMAD R7, R160, 0x2000, R153 ;  /* 0x00002000a0075824 */ /* 0x000fe200078e0299 */
[----:B------:R-:W-:Y:S01]  /*56b0*/  ISETP.NE.AND P1, PT, R109, RZ, PT ;  /* 0x000000ff6d00720c */ /* 0x000fe20003f25270 */
[----:B------:R-:W-:Y:S01]  /*56c0*/  BSSY B0, `(.L_x_89) ;  /* 0x0000011000007945 */ /* 0x000fe20003800000 */
[----:B------:R-:W-:Y:S01]  /*56d0*/  CS2R R102, SRZ ;  /* 0x0000000000667805 */ /* 0x000fe2000001ff00 */
[----:B------:R-:W-:Y:S01]  /*56e0*/  @P5 VIADD R2, R7, UR49 ;  /* 0x0000003107025c36 */ /* 0x000fe20008000000 */
[----:B------:R-:W-:Y:S02]  /*56f0*/  CS2R R100, SRZ ;  /* 0x0000000000647805 */ /* 0x000fe4000001ff00 */
[----:B------:R-:W-:Y:S02]  /*5700*/  CS2R R90, SRZ ;  /* 0x00000000005a7805 */ /* 0x000fe4000001ff00 */
[----:B------:R-:W-:Y:S01]  /*5710*/  CS2R R88, SRZ ;  /* 0x0000000000587805 */ /* 0x000fe2000001ff00 */
[--C-:B------:R-:W-:Y:S01]  /*5720*/  @P5 IMAD.IADD R6, R165, 0x1, R2.reuse ;  /* 0x00000001a5065824 */ /* 0x100fe200078e0202 */
[----:B------:R-:W-:Y:S01]  /*5730*/  CS2R R94, SRZ ;  /* 0x00000000005e7805 */ /* 0x000fe2000001ff00 */
[--C-:B------:R-:W-:Y:S01]  /*5740*/  @P5 IMAD.IADD R4, R164, 0x1, R2.reuse ;  /* 0x00000001a4045824 */ /* 0x100fe200078e0202 */
[----:B------:R-:W-:Y:S01]  /*5750*/  CS2R R92, SRZ ;  /* 0x00000000005c7805 */ /* 0x000fe2000001ff00 */
[----:B------:R-:W-:Y:S01]  /*5760*/  @P5 IMAD R2, R163, 0x10, R2 ;  /* 0x00000010a3025824 */ /* 0x000fe200078e0202 */
[----:B------:R-:W-:Y:S02]  /*5770*/  CS2R R98, SRZ ;  /* 0x0000000000627805 */ /* 0x000fe4000001ff00 */
[----:B------:R-:W-:Y:S01]  /*5780*/  CS2R R96, SRZ ;  /* 0x0000000000607805 */ /* 0x000fe2000001ff00 */
[----:B------:R-:W-:Y:S06]  /*5790*/  @P1 BRA `(.L_x_90) ;  /* 0x00000000000c1947 */ /* 0x000fec0003800000 */
[----:B------:R-:W-:Y:S04]  /*57a0*/  SHF.L.U32 R0, R159, 0x1f, RZ ;  /* 0x0000001f9f007819 */ /* 0x000fe800000006ff */
[----:B------:R-:W1:Y:S02]  /*57b0*/  SYNCS.PHASECHK.TRANS64.TRYWAIT P1, [R3+URZ+0x30], R0 ;  /* 0x00003000030075a7 */ /* 0x000e6400080211ff */
[----:B-1----:R-:W-:Y:S05]  /*57c0*/  @!P1 BRA `(.L_x_91) ;  /* 0x0000006000489947 */ /* 0x002fea0003800000 */
.L_x_90:
[----:B------:R-:W-:Y:S05]  /*57d0*/  BSYNC B0 ;  /* 0x0000000000007941 */ /* 0x000fea0003800000 */
.L_x_89:
[----:B------:R-:W-:Y:S01]  /*57e0*/  ISETP.NE.AND P1, PT, R110, RZ, PT ;  /* 0x000000ff6e00720c */ /* 0x000fe20003f25270 */
[----:B-1----:R-:W-:Y:S02]  /*57f0*/  VIADD R3, R3, 0x50 ;  /* 0x0000005003037836 */ /* 0x002fe40000000000 */
[----:B------:R-:W-:Y:S02]  /*5800*/  IMAD.U32 R0, RZ, RZ, UR37 ;  /* 0x00000025ff007e24 */ /* 0x000fe4000f8e00ff */
[----:B------:R-:W-:Y:S03]  /*5810*/  VIADD R160, R160, 0x1 ;  /* 0x00000001a0a07836 */ /* 0x000fe60000000000 */
[----:B------:R-:W-:Y:S05]  /*5820*/  PRMT R0, R0, 0x654, R3 ;  /* 0x0000065400007816 */ /* 0x000fea0000000003 */
[----:B------:R1:W3:Y:S04]  /*5830*/  @P1 LDS.128 R100, [R7+UR49+0x200] ;  /* 0x0002003107641984 */ /* 0x0002e80008000c00 */
[----:B------:R1:W1:Y:S04]  /*5840*/  @P1 LDS.128 R88, [R6+0x200] ;  /* 0x0002000006581984 */ /* 0x0002680000000c00 */
[----:B------:R1:W1:Y:S04]  /*5850*/  @P1 LDS.128 R92, [R4+0x200] ;  /* 0x00020000045c1984 */ /* 0x0002680000000c00 */
[----:B------:R1:W1:Y:S01]  /*5860*/  @P1 LDS.128 R96, [R2+0x200] ;  /* 0x0002000002601984 */ /* 0x0002620000000c00 */
[C---:B------:R-:W-:Y:S01]  /*5870*/  ISETP.NE.AND P1, PT, R160.reuse, 0x4, PT ;  /* 0x00000004a000780c */ /* 0x040fe20003f25270 */
[----:B------:R-:W-:Y:S01]  /*5880*/  @!PT LDS RZ, [RZ] ;  /* 0x00000000fffff984 */ /* 0x000fe20000000800 */
[----:B------:R-:W-:Y:S01]  /*5890*/  @!PT LDS RZ, [RZ] ;  /* 0x00000000fffff984 */ /* 0x000fe20000000800 */
[----:B------:R-:W-:Y:S01]  /*58a0*/  @!PT LDS RZ, [RZ] ;  /* 0x00000000fffff984 */ /* 0x000fe20000000800 */
[----:B------:R-:W-:Y:S01]  /*58b0*/  @!PT LDS RZ, [RZ] ;  /* 0x00000000fffff984 */ /* 0x000fe20000000800 */
[----:B------:R5:W-:Y:S06]  /*58c0*/  MEMBAR.ALL.CTA ;  /* 0x0000000000007992 */ /* 0x000bec0000008000 */
[----:B-----5:R-:W5:Y:S01]  /*58d0*/  FENCE.VIEW.ASYNC.S ;  /* 0x00000000000073c6 */ /* 0x020f620000000000 */
[----:B------:R-:W-:Y:S01]  /*58e0*/  SEL R160, R160, RZ, P1 ;  /* 0x000000ffa0a07207 */ /* 0x000fe20000800000 */
[----:B-----5:R5:W-:Y:S02]  /*58f0*/  SYNCS.ARRIVE.TRANS64.RED.A1T0 RZ, [R0+URZ], RZ ;  /* 0x000000ff00ff79a7 */ /* 0x020be400081004ff */
[----:B-----5:R-:W-:Y:S04]  /*5900*/  SEL R0, RZ, 0x1, P1 ;  /* 0x00000001ff007807 */ /* 0x020fe80000800000 */
[----:B---3--:R-:W-:Y:S02]  /*5910*/  LOP3.LUT R159, R159, R0, RZ, 0x3c, !PT ;  /* 0x000000009f9f7212 */ /* 0x008fe400078e3cff */
.L_x_88:
[----:B------:R-:W-:Y:S05]  /*5920*/  BSYNC B1 ;  /* 0x0000000000017941 */ /* 0x000fea0003800000 */
.L_x_87:
[----:B------:R-:W-:Y:S04]  /*5930*/  SHF.R.U32.HI R3, RZ, 0x15, R80 ;  /* 0x00000015ff037819 */ /* 0x000fe80000011650 */
[----:B------:R-:W-:Y:S01]  /*5940*/  LOP3.LUT P1, RZ, R3, 0x3, R154, 0x48, !PT ;  /* 0x0000000303ff7812 */ /* 0x000fe2000782489a */
[----:B------:R-:W-:Y:S01]  /*5950*/  @!UPT UIADD3 URZ, UPT, UPT, URZ, URZ, URZ ;  /* 0x000000fffffff290 */ /* 0x000fe2000fffe0ff */
[----:B----4-:R-:W-:Y:S11]  /*5960*/  @P0 BRA `(.L_x_92) ;  /* 0x0000000000080947 */ /* 0x010ff60003800000 */
[----:B------:R-:W3:Y:S02]  /*5970*/  SYNCS.PHASECHK.TRANS64.TRYWAIT P0, [R108+URZ+0xa0], R5 ;  /* 0x0000a0056c0075a7 */ /* 0x000ee400080011ff */
[----:B---3--:R-:W-:Y:S05]  /*5980*/  @!P0 BRA `(.L_x_93) ;  /* 0x0000005c00ec8947 */ /* 0x008fea0003800000 */
.L_x_92:
[----:B------:R-:W-:Y:S05]  /*5990*/  @!P1 BRA `(.L_x_94) ;  /* 0x0000000000409947 */ /* 0x000fea0003800000 */
[----:B------:R-:W3:Y:S01]  /*59a0*/  LDCU.64 UR8, c[0x4][0x78] ;  /* 0x01000f00ff0877ac */ /* 0x000ee20008000a00 */
[----:B------:R-:W-:Y:S01]  /*59b0*/  MOV R3, 0x0 ;  /* 0x0000000000037802 */ /* 0x000fe20000000f00 */
[----:B------:R-:W-:Y:S02]  /*59c0*/  HFMA2 R12, -RZ, RZ, 0, 5.9604644775390625e-08 ;  /* 0x00000001ff0c7431 */ /* 0x000fe400000001ff */
[----:B------:R-:W-:Y:S02]  /*59d0*/  IMAD.MOV.U32 R8, RZ, RZ, 0x192 ;  /* 0x00000192ff087424 */ /* 0x000fe400078e00ff */
[----:B------:R-:W-:Y:S01]  /*59e0*/  IMAD.MOV.U32 R13, RZ, RZ, RZ ;  /* 0x000000ffff0d7224 */ /* 0x000fe200078e00ff */
[----:B------:R-:W4:Y:S01]  /*59f0*/  LDCU.64 UR6, c[0x4][0x80] ;  /* 0x01001000ff0677ac */ /* 0x000f220008000a00 */
[----:B-1----:R-:W1:Y:S01]  /*5a00*/  LDC.64 R2, c[0x4][R3] ;  /* 0x0100000003027b82 */ /* 0x002e620000000a00 */
[----:B------:R-:W5:Y:S01]  /*5a10*/  LDCU.64 UR4, c[0x4][0x18] ;  /* 0x01000300ff0477ac */ /* 0x000f620008000a00 */
[----:B---3--:R-:W-:Y:S01]  /*5a20*/  MOV R5, UR9 ;  /* 0x0000000900057c02 */ /* 0x008fe20008000f00 */
[----:B------:R-:W-:Y:S01]  /*5a30*/  IMAD.U32 R4, RZ, RZ, UR8 ;  /* 0x00000008ff047e24 */ /* 0x000fe2000f8e00ff */
[----:B----4-:R-:W-:Y:S01]  /*5a40*/  MOV R7, UR7 ;  /* 0x0000000700077c02 */ /* 0x010fe20008000f00 */
[----:B------:R-:W-:Y:S01]  /*5a50*/  IMAD.U32 R6, RZ, RZ, UR6 ;  /* 0x00000006ff067e24 */ /* 0x000fe2000f8e00ff */
[----:B-----5:R-:W-:Y:S01]  /*5a60*/  MOV R11, UR5 ;  /* 0x00000005000b7c02 */ /* 0x020fe20008000f00 */
[----:B------:R-:W-:Y:S02]  /*5a70*/  IMAD.U32 R10, RZ, RZ, UR4 ;  /* 0x00000004ff0a7e24 */ /* 0x000fe4000f8e00ff */
[----:B------:R-:W-:Y:S07]  /*5a80*/  LEPC R20, `(.L_x_94) ;  /* 0x000000001014794e */ /* 0x000fee0000000000 */
[----:B-12---:R-:W-:Y:S05]  /*5a90*/  CALL.ABS.NOINC R2 ;  /* 0x0000000002007343 */ /* 0x006fea0003c00000 */
.L_x_94:
[----:B------:R-:W-:Y:S01]  /*5aa0*/  SHF.L.U32 R83, R100, 0x10, RZ ;  /* 0x0000001064537819 */ /* 0x000fe200000006ff */
[----:B------:R-:W-:Y:S05]  /*5ab0*/  WARPSYNC.ALL ;  /* 0x0000000000007948 */ /* 0x000fea0003800000 */
[----:B------:R-:W-:Y:S01]  /*5ac0*/  R2UR UR4, R80 ;  /* 0x00000000500472ca */ /* 0x000fe200000e0000 */
[----:B------:R-:W-:Y:S01]  /*5ad0*/  BSSY.RECONVERGENT B0, `(.L_x_95) ;  /* 0x0000121000007945 */ /* 0x000fe20003800200 */
[----:B------:R-:W-:Y:S02]  /*5ae0*/  IADD3 R111, PT, PT, R153, UR49, RZ ;  /* 0x00000031996f7c10 */ /* 0x000fe4000fffe0ff */
[----:B------:R-:W-:Y:S02]  /*5af0*/  SHF.L.U32 R116, R163, 0x4, RZ ;  /* 0x00000004a3747819 */ /* 0x000fe400000006ff */
[-C--:B------:R-:W-:Y:S02]  /*5b00*/  IADD3 R172, PT, PT, R165, R111.reuse, RZ ;  /* 0x0000006fa5ac7210 */ /* 0x080fe40007ffe0ff */
[----:B------:R-:W-:Y:S02]  /*5b10*/  IADD3 R171, PT, PT, R164, R111, RZ ;  /* 0x0000006fa4ab7210 */ /* 0x000fe40007ffe0ff */
[----:B------:R-:W-:Y:S02]  /*5b20*/  IADD3 R170, PT, PT, R111, R116, RZ ;  /* 0x000000746faa7210 */ /* 0x000fe40007ffe0ff */
[C---:B------:R-:W-:Y:S01]  /*5b30*/  PRMT R81, R100.reuse, 0x8880, RZ ;  /* 0x0000888064517816 */ /* 0x040fe200000000ff */
[----:B-1-3--:R-:W2:Y:S01]  /*5b40*/  LDTM.x64 R4, tmem[UR4] ;  /* 0x00000004000479ee */ /* 0x00aea20008340000 */
[----:B------:R-:W-:Y:S02]  /*5b50*/  SHF.R.S32.HI R83, RZ, 0x18, R83 ;  /* 0x00000018ff537819 */ /* 0x000fe40000011453 */
[----:B------:R-:W-:Y:S02]  /*5b60*/  SHF.R.S32.HI R86, RZ, 0x18, R101 ;  /* 0x00000018ff567819 */ /* 0x000fe40000011465 */
[----:B------:R-:W-:Y:S02]  /*5b70*/  SHF.L.U32 R84, R100, 0x8, RZ ;  /* 0x0000000864547819 */ /* 0x000fe400000006ff */
[----:B------:R-:W-:Y:S02]  /*5b80*/  SHF.L.U32 R85, R101, 0x8, RZ ;  /* 0x0000000865557819 */ /* 0x000fe400000006ff */
[----:B------:R-:W-:Y:S02]  /*5b90*/  SHF.R.S32.HI R84, RZ, 0x18, R84 ;  /* 0x00000018ff547819 */ /* 0x000fe40000011454 */
[----:B------:R-:W-:Y:S02]  /*5ba0*/  SHF.R.S32.HI R85, RZ, 0x18, R85 ;  /* 0x00000018ff557819 */ /* 0x000fe40000011455 */
[----:B------:R-:W-:Y:S02]  /*5bb0*/  SHF.L.U32 R87, R98, 0x8, RZ ;  /* 0x0000000862577819 */ /* 0x000fe400000006ff */
[----:B------:R-:W-:Y:S02]  /*5bc0*/  ISETP.NE.AND P0, PT, R167, RZ, PT ;  /* 0x000000ffa700720c */ /* 0x000fe40003f05270 */
[----:B------:R-:W-:Y:S02]  /*5bd0*/  SHF.R.S32.HI R87, RZ, 0x18, R87 ;  /* 0x00000018ff577819 */ /* 0x000fe40000011457 */
[----:B------:R-:W-:Y:S02]  /*5be0*/  ISETP.NE.AND P6, PT, R117, RZ, PT ;  /* 0x000000ff7500720c */ /* 0x000fe40003fc5270 */
[----:B------:R-:W-:Y:S01]  /*5bf0*/  LEA R118, R160, UR49, 0x3 ;  /* 0x00000031a0767c11 */ /* 0x000fe2000f8e18ff */
[C---:B--2---:R-:W-:Y:S02]  /*5c00*/  IMAD R0, R78.reuse, R4, RZ ;  /* 0x000000044e007224 */ /* 0x044fe400078e02ff */
[C---:B------:R-:W-:Y:S02]  /*5c10*/  IMAD R2, R78.reuse, R5, RZ ;  /* 0x000000054e027224 */ /* 0x040fe400078e02ff */
[----:B------:R-:W-:Y:S02]  /*5c20*/  IMAD R3, R78, R6, RZ ;  /* 0x000000064e037224 */ /* 0x000fe400078e02ff */
[-C--:B------:R-:W-:Y:S01]  /*5c30*/  IMAD R0, R81, R82.reuse, R0 ;  /* 0x0000005251007224 */ /* 0x080fe200078e0200 */
[----:B------:R-:W-:Y:S01]  /*5c40*/  SHF.R.S32.HI R81, RZ, 0x18, R100 ;  /* 0x00000018ff517819 */ /* 0x000fe20000011464 */
[-C--:B------:R-:W-:Y:S01]  /*5c50*/  IMAD R2, R83, R82.reuse, R2 ;  /* 0x0000005253027224 */ /* 0x080fe200078e0202 */
[C---:B------:R-:W-:Y:S01]  /*5c60*/  PRMT R83, R101.reuse, 0x8880, RZ ;  /* 0x0000888065537816 */ /* 0x040fe200000000ff */
[----:B------:R-:W-:Y:S01]  /*5c70*/  IMAD R3, R84, R82, R3 ;  /* 0x0000005254037224 */ /* 0x000fe200078e0203 */
[----:B------:R-:W-:Y:S01]  /*5c80*/  SHF.L.U32 R84, R101, 0x10, RZ ;  /* 0x0000001065547819 */ /* 0x000fe200000006ff */
[C---:B------:R-:W-:Y:S01]  /*5c90*/  IMAD R7, R78.reuse, R7, RZ ;  /* 0x000000074e077224 */ /* 0x040fe200078e02ff */
[----:B------:R-:W-:Y:S01]  /*5ca0*/  @P6 SHF.L.U32 R119, R159, 0x1f, RZ ;  /* 0x0000001f9f776819 */ /* 0x000fe200000006ff */
[C---:B------:R-:W-:Y:S01]  /*5cb0*/  IMAD R4, R78.reuse, R8, RZ ;  /* 0x000000084e047224 */ /* 0x040fe200078e02ff */
[----:B------:R-:W-:Y:S01]  /*5cc0*/  SHF.R.S32.HI R84, RZ, 0x18, R84 ;  /* 0x00000018ff547819 */ /* 0x000fe20000011454 */
[----:B------:R-:W-:Y:S02]  /*5cd0*/  IMAD R5, R78, R9, RZ ;  /* 0x000000094e057224 */ /* 0x000fe400078e02ff */
[----:B------:R-:W-:Y:S01]  /*5ce0*/  IMAD R7, R81, R82, R7 ;  /* 0x0000005251077224 */ /* 0x000fe200078e0207 */
[----:B------:R-:W-:Y:S01]  /*5cf0*/  PRMT R81, R102, 0x8880, RZ ;  /* 0x0000888066517816 */ /* 0x000fe200000000ff */
[----:B------:R-:W-:Y:S02]  /*5d00*/  IMAD R6, R78, R10, RZ ;  /* 0x0000000a4e067224 */ /* 0x000fe400078e02ff */
[-C--:B------:R-:W-:Y:S01]  /*5d10*/  IMAD R4, R83, R82.reuse, R4 ;  /* 0x0000005253047224 */ /* 0x080fe200078e0204 */
[----:B------:R-:W-:Y:S01]  /*5d20*/  I2IP.S8.S32.SAT R105, R7, R3, RZ ;  /* 0x0000000307697239 */ /* 0x000fe200000014ff */
[----:B------:R-:W-:Y:S01]  /*5d30*/  IMAD R5, R84, R82, R5 ;  /* 0x0000005254057224 */ /* 0x000fe200078e0205 */
[----:B------:R-:W-:Y:S01]  /*5d40*/  SHF.L.U32 R83, R102, 0x10, RZ ;  /* 0x0000001066537819 */ /* 0x000fe200000006ff */
[----:B------:R-:W-:Y:S01]  /*5d50*/  IMAD R11, R78, R11, RZ ;  /* 0x0000000b4e0b7224 */ /* 0x000fe200078e02ff */
[----:B------:R-:W-:Y:S01]  /*5d60*/  I2IP.S8.S32.SAT R104, R2, R0, R105 ;  /* 0x0000000002687239 */ /* 0x000fe20000001469 */
[----:B------:R-:W-:Y:S01]  /*5d70*/  IMAD R6, R85, R82, R6 ;  /* 0x0000005255067224 */ /* 0x000fe200078e0206 */
[----:B------:R-:W-:Y:S01]  /*5d80*/  SHF.R.S32.HI R83, RZ, 0x18, R83 ;  /* 0x00000018ff537819 */ /* 0x000fe20000011453 */
[----:B------:R-:W-:Y:S01]  /*5d90*/  IMAD R8, R78, R12, RZ ;  /* 0x0000000c4e087224 */ /* 0x000fe200078e02ff */
[----:B------:R-:W-:Y:S01]  /*5da0*/  SHF.L.U32 R85, R102, 0x8, RZ ;  /* 0x0000000866557819 */ /* 0x000fe200000006ff */
[----:B------:R-:W-:Y:S02]  /*5db0*/  IMAD R9, R78, R13, RZ ;  /* 0x0000000d4e097224 */ /* 0x000fe400078e02ff */
[----:B------:R-:W-:Y:S01]  /*5dc0*/  IMAD R11, R86, R82, R11 ;  /* 0x00000052560b7224 */ /* 0x000fe200078e020b */
[----:B------:R-:W-:Y:S01]  /*5dd0*/  SHF.R.S32.HI R85, RZ, 0x18, R85 ;  /* 0x00000018ff557819 */ /* 0x000fe20000011455 */
[C---:B------:R-:W-:Y:S01]  /*5de0*/  IMAD R10, R78.reuse, R14, RZ ;  /* 0x0000000e4e0a7224 */ /* 0x040fe200078e02ff */
[----:B------:R-:W-:Y:S01]  /*5df0*/  SHF.R.S32.HI R86, RZ, 0x18, R103 ;  /* 0x00000018ff567819 */ /* 0x000fe20000011467 */
[----:B------:R-:W-:Y:S01]  /*5e00*/  IMAD R8, R81, R82, R8 ;  /* 0x0000005251087224 */ /* 0x000fe200078e0208 */
[----:B------:R-:W-:Y:S01]  /*5e10*/  I2IP.S8.S32.SAT R106, R11, R6, RZ ;  /* 0x000000060b6a7239 */ /* 0x000fe200000014ff */
[----:B------:R-:W-:Y:S01]  /*5e20*/  IMAD R9, R83, R82, R9 ;  /* 0x0000005253097224 */ /* 0x000fe200078e0209 */
[C---:B------:R-:W-:Y:S01]  /*5e30*/  PRMT R83, R103.reuse, 0x8880, RZ ;  /* 0x0000888067537816 */ /* 0x040fe200000000ff */
[----:B------:R-:W-:Y:S01]  /*5e40*/  IMAD.U32 R84, R103, 0x10000, RZ ;  /* 0x0001000067547824 */ /* 0x000fe200078e00ff */
[----:B------:R-:W-:Y:S01]  /*5e50*/  I2IP.S8.S32.SAT R105, R5, R4, R106 ;  /* 0x0000000405697239 */ /* 0x000fe2000000146a */
[C---:B------:R-:W-:Y:S01]  /*5e60*/  IMAD R15, R78.reuse, R15, RZ ;  /* 0x0000000f4e0f7224 */ /* 0x040fe200078e02ff */
[----:B------:R-:W-:Y:S01]  /*5e70*/  SHF.R.S32.HI R81, RZ, 0x18, R102 ;  /* 0x00000018ff517819 */ /* 0x000fe20000011466 */
[----:B------:R-:W-:Y:S01]  /*5e80*/  IMAD R10, R85, R82, R10 ;  /* 0x00000052550a7224 */ /* 0x000fe200078e020a */
[----:B------:R-:W-:Y:S01]  /*5e90*/  SHF.R.S32.HI R84, RZ, 0x18, R84 ;  /* 0x00000018ff547819 */ /* 0x000fe20000011454 */
[C---:B------:R-:W-:Y:S01]  /*5ea0*/  IMAD R12, R78.reuse, R16, RZ ;  /* 0x000000104e0c7224 */ /* 0x040fe200078e02ff */
[----:B------:R-:W-:Y:S01]  /*5eb0*/  SHF.L.U32 R85, R103, 0x8, RZ ;  /* 0x0000000867557819 */ /* 0x000fe200000006ff */
[----:B------:R-:W-:Y:S02]  /*5ec0*/  IMAD R13, R78, R17, RZ ;  /* 0x000000114e0d7224 */ /* 0x000fe400078e02ff */
[----:B------:R-:W-:Y:S01]  /*5ed0*/  IMAD R15, R81, R82, R15 ;  /* 0x00000052510f7224 */ /* 0x000fe200078e020f */
[----:B------:R-:W-:Y:S01]  /*5ee0*/  PRMT R81, R88, 0x8880, RZ ;  /* 0x0000888058517816 */ /* 0x000fe200000000ff */
[----:B------:R-:W-:Y:S01]  /*5ef0*/  IMAD R14, R78, R18, RZ ;  /* 0x000000124e0e7224 */ /* 0x000fe200078e02ff */
[----:B------:R-:W-:Y:S01]  /*5f00*/  SHF.R.S32.HI R85, RZ, 0x18, R85 ;  /* 0x00000018ff557819 */ /* 0x000fe20000011455 */
[----:B------:R-:W-:Y:S01]  /*5f10*/  IMAD R12, R83, R82, R12 ;  /* 0x00000052530c7224 */ /* 0x000fe200078e020c */
[----:B------:R-:W-:Y:S01]  /*5f20*/  I2IP.S8.S32.SAT R106, R15, R10, RZ ;  /* 0x0000000a0f6a7239 */ /* 0x000fe200000014ff */
[----:B------:R-:W-:Y:S01]  /*5f30*/  IMAD R13, R84, R82, R13 ;  /* 0x00000052540d7224 */ /* 0x000fe200078e020d */
[----:B------:R-:W-:Y:S01]  /*5f40*/  SHF.L.U32 R83, R88, 0x10, RZ ;  /* 0x0000001058537819 */ /* 0x000fe200000006ff */
[C---:B------:R-:W-:Y:S01]  /*5f50*/  IMAD R19, R78.reuse, R19, RZ ;  /* 0x000000134e137224 */ /* 0x040fe200078e02ff */
[----:B------:R-:W-:Y:S01]  /*5f60*/  I2IP.S8.S32.SAT R106, R9, R8, R106 ;  /* 0x00000008096a7239 */ /* 0x000fe2000000146a */
[----:B------:R-:W-:Y:S01]  /*5f70*/  IMAD R14, R85, R82, R14 ;  /* 0x00000052550e7224 */ /* 0x000fe200078e020e */
[----:B------:R-:W-:Y:S01]  /*5f80*/  SHF.R.S32.HI R83, RZ, 0x18, R83 ;  /* 0x00000018ff537819 */ /* 0x000fe20000011453 */
[C---:B------:R-:W-:Y:S01]  /*5f90*/  IMAD R16, R78.reuse, R20, RZ ;  /* 0x000000144e107224 */ /* 0x040fe200078e02ff */
[----:B------:R-:W-:Y:S01]  /*5fa0*/  SHF.L.U32 R84, R89, 0x10, RZ ;  /* 0x0000001059547819 */ /* 0x000fe200000006ff */
[----:B------:R-:W-:Y:S01]  /*5fb0*/  IMAD R17, R78, R21, RZ ;  /* 0x000000154e117224 */ /* 0x000fe200078e02ff */
[----:B------:R-:W-:Y:S01]  /*5fc0*/  SHF.L.U32 R85, R88, 0x8, RZ ;  /* 0x0000000858557819 */ /* 0x000fe200000006ff */
[----:B------:R-:W-:Y:S01]  /*5fd0*/  IMAD R19, R86, R82, R19 ;  /* 0x0000005256137224 */ /* 0x000fe200078e0213 */
[----:B------:R-:W-:Y:S01]  /*5fe0*/  SHF.R.S32.HI R84, RZ, 0x18, R84 ;  /* 0x00000018ff547819 */ /* 0x000fe20000011454 */
[C---:B------:R-:W-:Y:S01]  /*5ff0*/  IMAD R18, R78.reuse, R22, RZ ;  /* 0x000000164e127224 */ /* 0x040fe200078e02ff */
[----:B------:R-:W-:Y:S01]  /*6000*/  SHF.R.S32.HI R85, RZ, 0x18, R85 ;  /* 0x00000018ff557819 */ /* 0x000fe20000011455 */
[----:B------:R-:W-:Y:S01]  /*6010*/  IMAD R16, R81, R82, R16 ;  /* 0x0000005251107224 */ /* 0x000fe200078e0210 */
[----:B------:R-:W-:Y:S01]  /*6020*/  I2IP.S8.S32.SAT R107, R19, R14, RZ ;  /* 0x0000000e136b7239 */ /* 0x000fe200000014ff */
[-C--:B------:R-:W-:Y:S01]  /*6030*/  IMAD R17, R83, R82.reuse, R17 ;  /* 0x0000005253117224 */ /* 0x080fe200078e0211 */
[----:B------:R-:W-:Y:S01]  /*6040*/  PRMT R83, R89, 0x8880, RZ ;  /* 0x0000888059537816 */ /* 0x000fe200000000ff */
[C---:B------:R-:W-:Y:S01]  /*6050*/  IMAD R23, R78.reuse, R23, RZ ;  /* 0x000000174e177224 */ /* 0x040fe200078e02ff */
[----:B------:R-:W-:Y:S01]  /*6060*/  SHF.R.S32.HI R81, RZ, 0x18, R88 ;  /* 0x00000018ff517819 */ /* 0x000fe20000011458 */
[----:B------:R-:W-:Y:S01]  /*6070*/  IMAD R18, R85, R82, R18 ;  /* 0x0000005255127224 */ /* 0x000fe200078e0212 */
[----:B------:R-:W-:Y:S01]  /*6080*/  SHF.L.U32 R85, R89, 0x8, RZ ;  /* 0x0000000859557819 */ /* 0x000fe200000006ff */
[C---:B------:R-:W-:Y:S01]  /*6090*/  IMAD R20, R78.reuse, R24, RZ ;  /* 0x000000184e147224 */ /* 0x040fe200078e02ff */
[----:B------:R-:W-:Y:S01]  /*60a0*/  I2IP.S8.S32.SAT R107, R13, R12, R107 ;  /* 0x0000000c0d6b7239 */ /* 0x000fe2000000146b */
[----:B------:R-:W-:Y:S01]  /*60b0*/  IMAD R21, R78, R25, RZ ;  /* 0x000000194e157224 */ /* 0x000fe200078e02ff */
[----:B------:R-:W-:Y:S01]  /*60c0*/  SHF.R.S32.HI R85, RZ, 0x18, R85 ;  /* 0x00000018ff557819 */ /* 0x000fe20000011455 */
[----:B------:R-:W-:Y:S01]  /*60d0*/  IMAD R23, R81, R82, R23 ;  /* 0x0000005251177224 */ /* 0x000fe200078e0217 */
[----:B------:R-:W-:Y:S01]  /*60e0*/  PRMT R81, R90, 0x8880, RZ ;  /* 0x000088805a517816 */ /* 0x000fe200000000ff */
[----:B------:R-:W-:Y:S01]  /*60f0*/  IMAD R22, R78, R26, RZ ;  /* 0x0000001a4e167224 */ /* 0x000fe200078e02ff */
[----:B------:R1:W-:Y:S01]  /*6100*/  STS.128 [R153+UR49+0x8200], R104 ;  /* 0x0082006899007988 */ /* 0x0003e20008000c31 */
[----:B------:R-:W-:Y:S01]  /*6110*/  IMAD R20, R83, R82, R20 ;  /* 0x0000005253147224 */ /* 0x000fe200078e0214 */
[----:B------:R-:W-:Y:S01]  /*6120*/  I2IP.S8.S32.SAT R112, R23, R18, RZ ;  /* 0x0000001217707239 */ /* 0x000fe200000014ff */
[----:B------:R-:W-:Y:S01]  /*6130*/  IMAD R21, R84, R82, R21 ;  /* 0x0000005254157224 */ /* 0x000fe200078e0215 */
[----:B------:R-:W-:Y:S01]  /*6140*/  SHF.R.S32.HI R86, RZ, 0x18, R89 ;  /* 0x00000018ff567819 */ /* 0x000fe20000011459 */
[----:B------:R-:W-:Y:S01]  /*6150*/  IMAD.U32 R83, R90, 0x10000, RZ ;  /* 0x000100005a537824 */ /* 0x000fe200078e00ff */
[----:B------:R-:W-:Y:S01]  /*6160*/  I2IP.S8.S32.SAT R112, R17, R16, R112 ;  /* 0x0000001011707239 */ /* 0x000fe20000001470 */
[----:B------:R-:W-:Y:S01]  /*6170*/  IMAD R27, R78, R27, RZ ;  /* 0x0000001b4e1b7224 */ /* 0x000fe200078e02ff */
[----:B------:R-:W-:Y:S01]  /*6180*/  SHF.L.U32 R84, R91, 0x10, RZ ;  /* 0x000000105b547819 */ /* 0x000fe200000006ff */
[----:B------:R-:W-:Y:S01]  /*6190*/  IMAD R22, R85, R82, R22 ;  /* 0x0000005255167224 */ /* 0x000fe200078e0216 */
[----:B------:R-:W-:Y:S01]  /*61a0*/  SHF.L.U32 R85, R90, 0x8, RZ ;  /* 0x000000085a557819 */ /* 0x000fe200000006ff */
[C---:B------:R-:W-:Y:S01]  /*61b0*/  IMAD R24, R78.reuse, R28, RZ ;  /* 0x0000001c4e187224 */ /* 0x040fe200078e02ff */
[----:B------:R-:W-:Y:S01]  /*61c0*/  SHF.R.S32.HI R83, RZ, 0x18, R83 ;  /* 0x00000018ff537819 */ /* 0x000fe20000011453 */
[----:B------:R-:W-:Y:S01]  /*61d0*/  IMAD R25, R78, R29, RZ ;  /* 0x0000001d4e197224 */ /* 0x000fe200078e02ff */
[----:B------:R-:W-:Y:S01]  /*61e0*/  SHF.R.S32.HI R84, RZ, 0x18, R84 ;  /* 0x00000018ff547819 */ /* 0x000fe20000011454 */
[----:B------:R-:W-:Y:S01]  /*61f0*/  IMAD R27, R86, R82, R27 ;  /* 0x00000052561b7224 */ /* 0x000fe200078e021b */
[----:B------:R-:W-:Y:S01]  /*6200*/  SHF.R.S32.HI R85, RZ, 0x18, R85 ;  /* 0x00000018ff557819 */ /* 0x000fe20000011455 */
[C---:B------:R-:W-:Y:S01]  /*6210*/  IMAD R26, R78.reuse, R30, RZ ;  /* 0x0000001e4e1a7224 */ /* 0x040fe200078e02ff */
[----:B------:R-:W-:Y:S01]  /*6220*/  SHF.R.S32.HI R86, RZ, 0x18, R91 ;  /* 0x00000018ff567819 */ /* 0x000fe2000001145b */
[----:B------:R-:W-:Y:S01]  /*6230*/  IMAD R24, R81, R82, R24 ;  /* 0x0000005251187224 */ /* 0x000fe200078e0218 */
[----:B------:R-:W-:Y:S01]  /*6240*/  I2IP.S8.S32.SAT R113, R27, R22, RZ ;  /* 0x000000161b717239 */ /* 0x000fe200000014ff */
[----:B------:R-:W-:Y:S01]  /*6250*/  IMAD R25, R83, R82, R25 ;  /* 0x0000005253197224 */ /* 0x000fe200078e0219 */
[----:B------:R-:W-:Y:S01]  /*6260*/  SHF.R.S32.HI R81, RZ, 0x18, R90 ;  /* 0x00000018ff517819 */ /* 0x000fe2000001145a */
[C---:B------:R-:W-:Y:S01]  /*6270*/  IMAD R31, R78.reuse, R31, RZ ;  /* 0x0000001f4e1f7224 */ /* 0x040fe200078e02ff */
[----:B------:R-:W-:Y:S01]  /*6280*/  I2IP.S8.S32.SAT R113, R21, R20, R113 ;  /* 0x0000001415717239 */ /* 0x000fe20000001471 */
[----:B------:R-:W-:Y:S01]  /*6290*/  IMAD R26, R85, R82, R26 ;  /* 0x00000052551a7224 */ /* 0x000fe200078e021a */
[C---:B------:R-:W-:Y:S01]  /*62a0*/  PRMT R83, R91.reuse, 0x8880, RZ ;  /* 0x000088805b537816 */ /* 0x040fe200000000ff */
[C---:B------:R-:W-:Y:S01]  /*62b0*/  IMAD R28, R78.reuse, R32, RZ ;  /* 0x000000204e1c7224 */ /* 0x040fe200078e02ff */
[----:B------:R-:W-:Y:S01]  /*62c0*/  SHF.L.U32 R85, R91, 0x8, RZ ;  /* 0x000000085b557819 */ /* 0x000fe200000006ff */
[C---:B------:R-:W-:Y:S02]  /*62d0*/  IMAD R29, R78.reuse, R33, RZ ;  /* 0x000000214e1d7224 */ /* 0x040fe400078e02ff */
[----:B------:R-:W-:Y:S01]  /*62e0*/  IMAD R31, R81, R82, R31 ;  /* 0x00000052511f7224 */ /* 0x000fe200078e021f */
[----:B------:R-:W-:Y:S01]  /*62f0*/  SHF.R.S32.HI R85, RZ, 0x18, R85 ;  /* 0x00000018ff557819 */ /* 0x000fe20000011455 */
[----:B------:R-:W-:Y:S01]  /*6300*/  IMAD R30, R78, R34, RZ ;  /* 0x000000224e1e7224 */ /* 0x000fe200078e02ff */
[----:B------:R-:W-:Y:S01]  /*6310*/  PRMT R81, R92, 0x8880, RZ ;  /* 0x000088805c517816 */ /* 0x000fe200000000ff */
[----:B------:R-:W-:Y:S01]  /*6320*/  IMAD R28, R83, R82, R28 ;  /* 0x00000052531c7224 */ /* 0x000fe200078e021c */
[----:B------:R-:W-:Y:S01]  /*6330*/  I2IP.S8.S32.SAT R114, R31, R26, RZ ;  /* 0x0000001a1f727239 */ /* 0x000fe200000014ff */
[----:B------:R-:W-:Y:S01]  /*6340*/  IMAD R29, R84, R82, R29 ;  /* 0x00000052541d7224 */ /* 0x000fe200078e021d */
[----:B------:R-:W-:Y:S01]  /*6350*/  SHF.L.U32 R83, R92, 0x10, RZ ;  /* 0x000000105c537819 */ /* 0x000fe200000006ff */
[----:B------:R-:W-:Y:S01]  /*6360*/  IMAD R35, R78, R35, RZ ;  /* 0x000000234e237224 */ /* 0x000fe200078e02ff */
[----:B------:R-:W-:Y:S01]  /*6370*/  I2IP.S8.S32.SAT R114, R25, R24, R114 ;  /* 0x0000001819727239 */ /* 0x000fe20000001472 */
[----:B------:R-:W-:Y:S01]  /*6380*/  IMAD R30, R85, R82, R30 ;  /* 0x00000052551e7224 */ /* 0x000fe200078e021e */
[----:B------:R-:W-:Y:S01]  /*6390*/  SHF.L.U32 R85, R92, 0x8, RZ ;  /* 0x000000085c557819 */ /* 0x000fe200000006ff */
[C---:B------:R-:W-:Y:S01]  /*63a0*/  IMAD R32, R78.reuse, R36, RZ ;  /* 0x000000244e207224 */ /* 0x040fe200078e02ff */
[----:B------:R-:W-:Y:S01]  /*63b0*/  SHF.R.S32.HI R83, RZ, 0x18, R83 ;  /* 0x00000018ff537819 */ /* 0x000fe20000011453 */
[----:B------:R-:W-:Y:S01]  /*63c0*/  IMAD R33, R78, R37, RZ ;  /* 0x000000254e217224 */ /* 0x000fe200078e02ff */
[----:B------:R-:W-:Y:S01]  /*63d0*/  SHF.R.S32.HI R85, RZ, 0x18, R85 ;  /* 0x00000018ff557819 */ /* 0x000fe20000011455 */
[----:B------:R-:W-:Y:S01]  /*63e0*/  IMAD R35, R86, R82, R35 ;  /* 0x0000005256237224 */ /* 0x000fe200078e0223 */
[----:B------:R-:W-:Y:S01]  /*63f0*/  PRMT R84, R93, 0x8880, RZ ;  /* 0x000088805d547816 */ /* 0x000fe200000000ff */
[----:B------:R-:W-:Y:S01]  /*6400*/  IMAD R34, R78, R38, RZ ;  /* 0x000000264e227224 */ /* 0x000fe200078e02ff */
[----:B------:R-:W-:Y:S01]  /*6410*/  SHF.L.U32 R86, R96, 0x10, RZ ;  /* 0x0000001060567819 */ /* 0x000fe200000006ff */
[----:B------:R-:W-:Y:S01]  /*6420*/  IMAD R32, R81, R82, R32 ;  /* 0x0000005251207224 */ /* 0x000fe200078e0220 */
[----:B------:R-:W-:Y:S01]  /*6430*/  SHF.R.S32.HI R81, RZ, 0x18, R92 ;  /* 0x00000018ff517819 */ /* 0x000fe2000001145c */
[C---:B------:R-:W-:Y:S01]  /*6440*/  IMAD R39, R78.reuse, R39, RZ ;  /* 0x000000274e277224 */ /* 0x040fe200078e02ff */
[----:B------:R-:W-:Y:S01]  /*6450*/  I2IP.S8.S32.SAT R115, R35, R30, RZ ;  /* 0x0000001e23737239 */ /* 0x000fe200000014ff */
[-C--:B------:R-:W-:Y:S02]  /*6460*/  IMAD R33, R83, R82.reuse, R33 ;  /* 0x0000005253217224 */ /* 0x080fe400078e0221 */
[----:B------:R-:W-:Y:S01]  /*6470*/  IMAD R34, R85, R82, R34 ;  /* 0x0000005255227224 */ /* 0x000fe200078e0222 */
[----:B------:R-:W-:Y:S01]  /*6480*/  I2IP.S8.S32.SAT R115, R29, R28, R115 ;  /* 0x0000001c1d737239 */ /* 0x000fe20000001473 */
[C---:B------:R-:W-:Y:S01]  /*6490*/  IMAD.U32 R83, R93.reuse, 0x10000, RZ ;  /* 0x000100005d537824 */ /* 0x040fe200078e00ff */
[----:B------:R-:W-:Y:S01]  /*64a0*/  SHF.L.U32 R85, R93, 0x8, RZ ;  /* 0x000000085d557819 */ /* 0x000fe200000006ff */
[----:B------:R-:W-:Y:S01]  /*64b0*/  IMAD R39, R81, R82, R39 ;  /* 0x0000005251277224 */ /* 0x000fe200078e0227 */
[----:B------:R-:W-:Y:S01]  /*64c0*/  MOV R81, R84 ;  /* 0x0000005400517202 */ /* 0x000fe20000000f00 */
[C---:B------:R-:W-:Y:S01]  /*64d0*/  IMAD R36, R78.reuse, R40, RZ ;  /* 0x000000284e247224 */ /* 0x040fe200078e02ff */
[----:B------:R-:W-:Y:S01]  /*64e0*/  SHF.R.S32.HI R83, RZ, 0x18, R83 ;  /* 0x00000018ff537819 */ /* 0x000fe20000011453 */
[C---:B------:R-:W-:Y:S01]  /*64f0*/  IMAD R37, R78.reuse, R41, RZ ;  /* 0x000000294e257224 */ /* 0x040fe200078e02ff */
[----:B------:R-:W-:Y:S01]  /*6500*/  SHF.R.S32.HI R85, RZ, 0x18, R85 ;  /* 0x00000018ff557819 */ /* 0x000fe20000011455 */
[C---:B------:R-:W-:Y:S01]  /*6510*/  IMAD R38, R78.reuse, R42, RZ ;  /* 0x0000002a4e267224 */ /* 0x040fe200078e02ff */
[----:B------:R1:W-:Y:S01]  /*6520*/  STS.128 [R172+0x8200], R112 ;  /* 0x00820070ac007388 */ /* 0x0003e20000000c00 */
[----:B------:R-:W-:Y:S01]  /*6530*/  IMAD R36, R81, R82, R36 ;  /* 0x0000005251247224 */ /* 0x000fe200078e0224 */
[----:B------:R-:W-:Y:S01]  /*6540*/  I2IP.S8.S32.SAT R120, R39, R34, RZ ;  /* 0x0000002227787239 */ /* 0x000fe200000014ff */
[-C--:B------:R-:W-:Y:S01]  /*6550*/  IMAD R37, R83, R82.reuse, R37 ;  /* 0x0000005253257224 */ /* 0x080fe200078e0225 */
[----:B------:R-:W-:Y:S01]  /*6560*/  SHF.R.S32.HI R84, RZ, 0x18, R93 ;  /* 0x00000018ff547819 */ /* 0x000fe2000001145d */
[----:B------:R-:W-:Y:S01]  /*6570*/  IMAD R43, R78, R43, RZ ;  /* 0x0000002b4e2b7224 */ /* 0x000fe200078e02ff */
[C---:B------:R-:W-:Y:S01]  /*6580*/  SHF.L.U32 R83, R94.reuse, 0x10, RZ ;  /* 0x000000105e537819 */ /* 0x040fe200000006ff */
[----:B------:R-:W-:Y:S01]  /*6590*/  IMAD R38, R85, R82, R38 ;  /* 0x0000005255267224 */ /* 0x000fe200078e0226 */
[----:B------:R-:W-:Y:S01]  /*65a0*/  PRMT R81, R94, 0x8880, RZ ;  /* 0x000088805e517816 */ /* 0x000fe200000000ff */
[----:B------:R-:W-:Y:S01]  /*65b0*/  IMAD R40, R78, R44, RZ ;  /* 0x0000002c4e287224 */ /* 0x000fe200078e02ff */
[----:B------:R-:W-:Y:S01]  /*65c0*/  SHF.L.U32 R85, R94, 0x8, RZ ;  /* 0x000000085e557819 */ /* 0x000fe200000006ff */
[----:B------:R-:W-:Y:S01]  /*65d0*/  IMAD R41, R78, R45, RZ ;  /* 0x0000002d4e297224 */ /* 0x000fe200078e02ff */
[----:B------:R-:W-:Y:S01]  /*65e0*/  SHF.R.S32.HI R83, RZ, 0x18, R83 ;  /* 0x00000018ff537819 */ /* 0x000fe20000011453 */
[----:B------:R-:W-:Y:S01]  /*65f0*/  IMAD R43, R84, R82, R43 ;  /* 0x00000052542b7224 */ /* 0x000fe200078e022b */
[----:B------:R-:W-:Y:S01]  /*6600*/  SHF.R.S32.HI R85, RZ, 0x18, R85 ;  /* 0x00000018ff557819 */ /* 0x000fe20000011455 */
[C---:B------:R-:W-:Y:S01]  /*6610*/  IMAD R42, R78.reuse, R46, RZ ;  /* 0x0000002e4e2a7224 */ /* 0x040fe200078e02ff */
[----:B------:R-:W-:Y:S01]  /*6620*/  I2IP.S8.S32.SAT R120, R33, R32, R120 ;  /* 0x0000002021787239 */ /* 0x000fe20000001478 */
[----:B------:R-:W-:Y:S01]  /*6630*/  IMAD R40, R81, R82, R40 ;  /* 0x0000005251287224 */ /* 0x000fe200078e0228 */
[----:B------:R-:W-:Y:S01]  /*6640*/  SHF.R.S32.HI R84, RZ, 0x18, R94 ;  /* 0x00000018ff547819 */ /* 0x000fe2000001145e */
[----:B------:R-:W-:Y:S01]  /*6650*/  IMAD R47, R78, R47, RZ ;  /* 0x0000002f4e2f7224 */ /* 0x000fe200078e02ff */
[----:B------:R-:W-:Y:S01]  /*6660*/  I2IP.S8.S32.SAT R121, R43, R38, RZ ;  /* 0x000000262b797239 */ /* 0x000fe200000014ff */
[-C--:B------:R-:W-:Y:S01]  /*6670*/  IMAD R41, R83, R82.reuse, R41 ;  /* 0x0000005253297224 */ /* 0x080fe200078e0229 */
[----:B------:R-:W-:Y:S01]  /*6680*/  PRMT R81, R95, 0x8880, RZ ;  /* 0x000088805f517816 */ /* 0x000fe200000000ff */
[-C--:B------:R-:W-:Y:S01]  /*6690*/  IMAD R42, R85, R82.reuse, R42 ;  /* 0x00000052552a7224 */ /* 0x080fe200078e022a */
[----:B------:R-:W-:Y:S01]  /*66a0*/  SHF.L.U32 R83, R95, 0x10, RZ ;  /* 0x000000105f537819 */ /* 0x000fe200000006ff */
[----:B------:R-:W-:Y:S01]  /*66b0*/  IMAD R47, R84, R82, R47 ;  /* 0x00000052542f7224 */ /* 0x000fe200078e022f */
[----:B------:R-:W-:Y:S01]  /*66c0*/  I2IP.S8.S32.SAT R121, R37, R36, R121 ;  /* 0x0000002425797239 */ /* 0x000fe20000001479 */
[C---:B------:R-:W-:Y:S01]  /*66d0*/  IMAD R44, R78.reuse, R48, RZ ;  /* 0x000000304e2c7224 */ /* 0x040fe200078e02ff */
[----:B------:R-:W-:Y:S01]  /*66e0*/  SHF.R.S32.HI R83, RZ, 0x18, R83 ;  /* 0x00000018ff537819 */ /* 0x000fe20000011453 */
[----:B------:R-:W-:Y:S01]  /*66f0*/  IMAD.SHL.U32 R84, R95, 0x100, RZ ;  /* 0x000001005f547824 */ /* 0x000fe200078e00ff */
[----:B------:R-:W-:Y:S01]  /*6700*/  I2IP.S8.S32.SAT R122, R47, R42, RZ ;  /* 0x0000002a2f7a7239 */ /* 0x000fe200000014ff */
[----:B------:R-:W-:Y:S01]  /*6710*/  IMAD R45, R78, R49, RZ ;  /* 0x000000314e2d7224 */ /* 0x000fe200078e02ff */
[----:B------:R-:W-:Y:S01]  /*6720*/  PRMT R85, R96, 0x8880, RZ ;  /* 0x0000888060557816 */ /* 0x000fe200000000ff */
[----:B------:R-:W-:Y:S01]  /*6730*/  IMAD R44, R81, R82, R44 ;  /* 0x00000052512c7224 */ /* 0x000fe200078e022c */
[----:B------:R-:W-:Y:S01]  /*6740*/  SHF.R.S32.HI R81, RZ, 0x18, R84 ;  /* 0x00000018ff517819 */ /* 0x000fe20000011454 */
[C---:B------:R-:W-:Y:S01]  /*6750*/  IMAD R46, R78.reuse, R50, RZ ;  /* 0x000000324e2e7224 */ /* 0x040fe200078e02ff */
[----:B------:R-:W-:Y:S01]  /*6760*/  I2IP.S8.S32.SAT R122, R41, R40, R122 ;  /* 0x00000028297a7239 */ /* 0x000fe2000000147a */
[----:B------:R-:W-:Y:S01]  /*6770*/  IMAD R45, R83, R82, R45 ;  /* 0x00000052532d7224 */ /* 0x000fe200078e022d */
[----:B------:R-:W-:Y:S01]  /*6780*/  SHF.R.S32.HI R83, RZ, 0x18, R95 ;  /* 0x00000018ff537819 */ /* 0x000fe2000001145f */
[----:B------:R-:W-:Y:S01]  /*6790*/  IMAD R51, R78, R51, RZ ;  /* 0x000000334e337224 */ /* 0x000fe200078e02ff */
[----:B------:R-:W-:Y:S01]  /*67a0*/  SHF.L.U32 R84, R96, 0x8, RZ ;  /* 0x0000000860547819 */ /* 0x000fe200000006ff */
[C---:B------:R-:W-:Y:S02]  /*67b0*/  IMAD R48, R78.reuse, R52, RZ ;  /* 0x000000344e307224 */ /* 0x040fe400078e02ff */
[-C--:B------:R-:W-:Y:S01]  /*67c0*/  IMAD R46, R81, R82.reuse, R46 ;  /* 0x00000052512e7224 */ /* 0x080fe200078e022e */
[----:B------:R-:W-:Y:S01]  /*67d0*/  SHF.R.S32.HI R81, RZ, 0x18, R86 ;  /* 0x00000018ff517819 */ /* 0x000fe20000011456 */
[C---:B------:R-:W-:Y:S01]  /*67e0*/  IMAD R49, R78.reuse, R53, RZ ;  /* 0x000000354e317224 */ /* 0x040fe200078e02ff */
[----:B------:R-:W-:Y:S01]  /*67f0*/  SHF.R.S32.HI R86, RZ, 0x18, R99 ;  /* 0x00000018ff567819 */ /* 0x000fe20000011463 */
[----:B------:R-:W-:Y:S01]  /*6800*/  IMAD R51, R83, R82, R51 ;  /* 0x0000005253337224 */ /* 0x000fe200078e0233 */
[----:B------:R-:W-:Y:S01]  /*6810*/  SHF.R.S32.HI R83, RZ, 0x18, R84 ;  /* 0x00000018ff537819 */ /* 0x000fe20000011454 */
[C---:B------:R-:W-:Y:S01]  /*6820*/  IMAD R50, R78.reuse, R54, RZ ;  /* 0x000000364e327224 */ /* 0x040fe200078e02ff */
[----:B------:R-:W-:Y:S01]  /*6830*/  SHF.R.S32.HI R84, RZ, 0x18, R96 ;  /* 0x00000018ff547819 */ /* 0x000fe20000011460 */
[----:B------:R-:W-:Y:S01]  /*6840*/  IMAD R48, R85, R82, R48 ;  /* 0x0000005255307224 */ /* 0x000fe200078e0230 */
[----:B------:R-:W-:Y:S01]  /*6850*/  I2IP.S8.S32.SAT R123, R51, R46, RZ ;  /* 0x0000002e337b7239 */ /* 0x000fe200000014ff */
[C---:B------:R-:W-:Y:S01]  /*6860*/  IMAD R55, R78.reuse, R55, RZ ;  /* 0x000000374e377224 */ /* 0x040fe200078e02ff */
[----:B------:R-:W-:Y:S01]  /*6870*/  SHF.L.U32 R85, R97, 0x10, RZ ;  /* 0x0000001061557819 */ /* 0x000fe200000006ff */
[----:B------:R-:W-:Y:S01]  /*6880*/  IMAD R49, R81, R82, R49 ;  /* 0x0000005251317224 */ /* 0x000fe200078e0231 */
[----:B------:R-:W-:Y:S01]  /*6890*/  PRMT R81, R97, 0x8880, RZ ;  /* 0x0000888061517816 */ /* 0x000fe200000000ff */
[----:B------:R-:W-:Y:S01]  /*68a0*/  IMAD R52, R78, R56, RZ ;  /* 0x000000384e347224 */ /* 0x000fe200078e02ff */
[----:B------:R-:W-:Y:S01]  /*68b0*/  I2IP.S8.S32.SAT R123, R45, R44, R123 ;  /* 0x0000002c2d7b7239 */ /* 0x000fe2000000147b */
[-C--:B------:R-:W-:Y:S01]  /*68c0*/  IMAD R50, R83, R82.reuse, R50 ;  /* 0x0000005253327224 */ /* 0x080fe200078e0232 */
[----:B------:R-:W-:Y:S01]  /*68d0*/  SHF.R.S32.HI R83, RZ, 0x18, R85 ;  /* 0x00000018ff537819 */ /* 0x000fe20000011455 */
[-C--:B------:R-:W-:Y:S01]  /*68e0*/  IMAD R55, R84, R82.reuse, R55 ;  /* 0x0000005254377224 */ /* 0x080fe200078e0237 */
[----:B------:R-:W-:Y:S01]  /*68f0*/  PRMT R85, R98, 0x8880, RZ ;  /* 0x0000888062557816 */ /* 0x000fe200000000ff */
[----:B------:R-:W-:Y:S01]  /*6900*/  IMAD R52, R81, R82, R52 ;  /* 0x0000005251347224 */ /* 0x000fe200078e0234 */
[----:B------:R-:W-:Y:S01]  /*6910*/  SHF.L.U32 R81, R97, 0x8, RZ ;  /* 0x0000000861517819 */ /* 0x000fe200000006ff */
[C---:B------:R-:W-:Y:S01]  /*6920*/  IMAD R53, R78.reuse, R57, RZ ;  /* 0x000000394e357224 */ /* 0x040fe200078e02ff */
[----:B------:R1:W-:Y:S01]  /*6930*/  STS.128 [R171+0x8200], R120 ;  /* 0x00820078ab007388 */ /* 0x0003e20000000c00 */
[----:B------:R-:W-:Y:S01]  /*6940*/  IMAD R54, R78, R58, RZ ;  /* 0x0000003a4e367224 */ /* 0x000fe200078e02ff */
[----:B------:R-:W-:Y:S01]  /*6950*/  SHF.R.S32.HI R81, RZ, 0x18, R81 ;  /* 0x00000018ff517819 */ /* 0x000fe20000011451 */
[----:B------:R-:W-:Y:S01]  /*6960*/  IMAD R53, R83, R82, R53 ;  /* 0x0000005253357224 */ /* 0x000fe200078e0235 */
[----:B------:R-:W-:Y:S01]  /*6970*/  SHF.L.U32 R84, R98, 0x10, RZ ;  /* 0x0000001062547819 */ /* 0x000fe200000006ff */
[C---:B------:R-:W-:Y:S01]  /*6980*/  IMAD R59, R78.reuse, R59, RZ ;  /* 0x0000003b4e3b7224 */ /* 0x040fe200078e02ff */
[----:B------:R-:W-:Y:S01]  /*6990*/  SHF.R.S32.HI R83, RZ, 0x18, R97 ;  /* 0x00000018ff537819 */ /* 0x000fe20000011461 */
[C---:B------:R-:W-:Y:S01]  /*69a0*/  IMAD R56, R78.reuse, R60, RZ ;  /* 0x0000003c4e387224 */ /* 0x040fe200078e02ff */
[----:B------:R-:W-:Y:S01]  /*69b0*/  I2IP.S8.S32.SAT R124, R55, R50, RZ ;  /* 0x00000032377c7239 */ /* 0x000fe200000014ff */
[----:B------:R-:W-:Y:S01]  /*69c0*/  IMAD R54, R81, R82, R54 ;  /* 0x0000005251367224 */ /* 0x000fe200078e0236 */
[----:B------:R-:W-:Y:S01]  /*69d0*/  SHF.R.S32.HI R84, RZ, 0x18, R84 ;  /* 0x00000018ff547819 */ /* 0x000fe20000011454 */
[----:B------:R-:W-:Y:S01]  /*69e0*/  IMAD R57, R78, R61, RZ ;  /* 0x0000003d4e397224 */ /* 0x000fe200078e02ff */
[----:B------:R-:W-:Y:S01]  /*69f0*/  I2IP.S8.S32.SAT R124, R49, R48, R124 ;  /* 0x00000030317c7239 */ /* 0x000fe2000000147c */
[-C--:B------:R-:W-:Y:S01]  /*6a00*/  IMAD R59, R83, R82.reuse, R59 ;  /* 0x00000052533b7224 */ /* 0x080fe200078e023b */
[----:B------:R-:W-:Y:S01]  /*6a10*/  PRMT R83, R99, 0x8880, RZ ;  /* 0x0000888063537816 */ /* 0x000fe200000000ff */
[-C--:B------:R-:W-:Y:S01]  /*6a20*/  IMAD R56, R85, R82.reuse, R56 ;  /* 0x0000005255387224 */ /* 0x080fe200078e0238 */
[----:B------:R-:W-:Y:S01]  /*6a30*/  SHF.R.S32.HI R81, RZ, 0x18, R98 ;  /* 0x00000018ff517819 */ /* 0x000fe20000011462 */
[----:B------:R-:W-:Y:S01]  /*6a40*/  IMAD R57, R84, R82, R57 ;  /* 0x0000005254397224 */ /* 0x000fe200078e0239 */
[----:B------:R-:W-:Y:S01]  /*6a50*/  I2IP.S8.S32.SAT R125, R59, R54, RZ ;  /* 0x000000363b7d7239 */ /* 0x000fe200000014ff */
[C---:B------:R-:W-:Y:S01]  /*6a60*/  IMAD R58, R78.reuse, R62, RZ ;  /* 0x0000003e4e3a7224 */ /* 0x040fe200078e02ff */
[C---:B------:R-:W-:Y:S01]  /*6a70*/  SHF.L.U32 R85, R99.reuse, 0x8, RZ ;  /* 0x0000000863557819 */ /* 0x040fe200000006ff */
[----:B------:R-:W-:Y:S01]  /*6a80*/  IMAD.U32 R84, R99, 0x10000, RZ ;  /* 0x0001000063547824 */ /* 0x000fe200078e00ff */
[----:B------:R-:W-:Y:S01]  /*6a90*/  I2IP.S8.S32.SAT R125, R53, R52, R125 ;  /* 0x00000034357d7239 */ /* 0x000fe2000000147d */
[C---:B------:R-:W-:Y:S01]  /*6aa0*/  IMAD R63, R78.reuse, R63, RZ ;  /* 0x0000003f4e3f7224 */ /* 0x040fe200078e02ff */
[----:B------:R-:W-:Y:S01]  /*6ab0*/  SHF.R.S32.HI R85, RZ, 0x18, R85 ;  /* 0x00000018ff557819 */ /* 0x000fe20000011455 */
[C---:B------:R-:W-:Y:S01]  /*6ac0*/  IMAD R60, R78.reuse, R64, RZ ;  /* 0x000000404e3c7224 */ /* 0x040fe200078e02ff */
[----:B------:R-:W-:Y:S01]  /*6ad0*/  SHF.R.S32.HI R84, RZ, 0x18, R84 ;  /* 0x00000018ff547819 */ /* 0x000fe20000011454 */
[-C--:B------:R-:W-:Y:S02]  /*6ae0*/  IMAD R58, R87, R82.reuse, R58 ;  /* 0x00000052573a7224 */ /* 0x080fe400078e023a */
[C---:B------:R-:W-:Y:S02]  /*6af0*/  IMAD R61, R78.reuse, R65, RZ ;  /* 0x000000414e3d7224 */ /* 0x040fe400078e02ff */
[-C--:B------:R-:W-:Y:S02]  /*6b00*/  IMAD R63, R81, R82.reuse, R63 ;  /* 0x00000052513f7224 */ /* 0x080fe400078e023f */
[----:B------:R-:W-:Y:S02]  /*6b10*/  IMAD R60, R83, R82, R60 ;  /* 0x00000052533c7224 */ /* 0x000fe400078e023c */
[----:B------:R-:W-:Y:S01]  /*6b20*/  IMAD R62, R78, R66, RZ ;  /* 0x000000424e3e7224 */ /* 0x000fe200078e02ff */
[----:B------:R-:W-:Y:S01]  /*6b30*/  I2IP.S8.S32.SAT R126, R63, R58, RZ ;  /* 0x0000003a3f7e7239 */ /* 0x000fe200000014ff */
[----:B------:R-:W-:Y:S02]  /*6b40*/  IMAD R61, R84, R82, R61 ;  /* 0x00000052543d7224 */ /* 0x000fe400078e023d */
[----:B------:R-:W-:Y:S01]  /*6b50*/  IMAD R67, R78, R67, RZ ;  /* 0x000000434e437224 */ /* 0x000fe200078e02ff */
[----:B------:R-:W-:Y:S01]  /*6b60*/  I2IP.S8.S32.SAT R126, R57, R56, R126 ;  /* 0x00000038397e7239 */ /* 0x000fe2000000147e */
[-C--:B------:R-:W-:Y:S02]  /*6b70*/  IMAD R62, R85, R82.reuse, R62 ;  /* 0x00000052553e7224 */ /* 0x080fe400078e023e */
[----:B------:R-:W-:Y:S05]  /*6b80*/  IMAD R67, R86, R82, R67 ;  /* 0x0000005256437224 */ /* 0x000fea00078e0243 */
[----:B------:R-:W-:Y:S04]  /*6b90*/  I2IP.S8.S32.SAT R127, R67, R62, RZ ;  /* 0x0000003e437f7239 */ /* 0x000fe800000014ff */
[----:B------:R-:W-:Y:S05]  /*6ba0*/  I2IP.S8.S32.SAT R127, R61, R60, R127 ;  /* 0x0000003c3d7f7239 */ /* 0x000fea000000147f */
[----:B------:R1:W-:Y:S01]  /*6bb0*/  STS.128 [R170+0x8200], R124 ;  /* 0x0082007caa007388 */ /* 0x0003e20000000c00 */
[----:B------:R-:W-:Y:S01]  /*6bc0*/  @!PT LDS RZ, [RZ] ;  /* 0x00000000fffff984 */ /* 0x000fe20000000800 */
[----:B------:R-:W-:Y:S01]  /*6bd0*/  @!PT LDS RZ, [RZ] ;  /* 0x00000000fffff984 */ /* 0x000fe20000000800 */
[----:B------:R-:W-:Y:S01]  /*6be0*/  @!PT LDS RZ, [RZ] ;  /* 0x00000000fffff984 */ /* 0x000fe20000000800 */
[----:B------:R-:W-:Y:S01]  /*6bf0*/  @!PT LDS RZ, [RZ] ;  /* 0x00000000fffff984 */ /* 0x000fe20000000800 */
[----:B------:R2:W-:Y:S07]  /*6c00*/  MEMBAR.ALL.CTA ;  /* 0x0000000000007992 */ /* 0x0005ee0000008000 */
[----:B--2---:R-:W2:Y:S02]  /*6c10*/  FENCE.VIEW.ASYNC.S ;  /* 0x00000000000073c6 */ /* 0x004ea40000000000 */
[----:B--2---:R-:W-:Y:S06]  /*6c20*/  BAR.SYNC.DEFER_BLOCKING 0x1, 0x80 ;  /* 0x0042000000007b1d */ /* 0x004fec0000010000 */
[----:B------:R-:W-:Y:S05]  /*6c30*/  @P0 BRA `(.L_x_96) ;  /* 0x0000000000280947 */ /* 0x000fea0003800000 */
[----:B------:R-:W-:Y:S02]  /*6c40*/  UIADD3 UR4, UPT, UPT, UR49, 0x8200, URZ ;  /* 0x0000820031047890 */ /* 0x000fe4000fffe0ff */
[----:B------:R-:W-:Y:S01]  /*6c50*/  UIADD3 UR6, UP0, UPT, UR52, 0x680, URZ ;  /* 0x0000068034067890 */ /* 0x000fe2000ff1e0ff */
[----:B------:R-:W-:Y:S03]  /*6c60*/  UMOV UR43, UR36 ;  /* 0x00000024002b7c82 */ /* 0x000fe60008000000 */
[----:B------:R-:W-:Y:S01]  /*6c70*/  MOV R166, UR4 ;  /* 0x0000000400a67c02 */ /* 0x000fe20008000f00 */
[----:B------:R-:W-:Y:S03]  /*6c80*/  UIADD3.X UR7, UPT, UPT, URZ, UR53, URZ, UP0, !UPT ;  /* 0x00000035ff077290 */ /* 0x000fe600087fe4ff */
[----:B------:R-:W-:Y:S11]  /*6c90*/  R2UR UR40, R166 ;  /* 0x00000000a62872ca */ /* 0x000ff600000e0000 */
[----:B------:R-:W-:Y:S02]  /*6ca0*/  @!UPT UIADD3 URZ, UPT, UPT, URZ, URZ, URZ ;  /* 0x000000fffffff290 */ /* 0x000fe4000fffe0ff */
[----:B------:R2:W-:Y:S01]  /*6cb0*/  UTMASTG.3D [UR40], [UR6] ;  /* 0x00000028060073b5 */ /* 0x0005e20008010000 */
[----:B------:R0:W-:Y:S01]  /*6cc0*/  UTMACMDFLUSH ;  /* 0x00000000000079b7 */ /* 0x0001e20000000000 */
[----:B--2---:R-:W-:Y:S04]  /*6cd0*/  DEPBAR.LE SB0, 0x1 ;  /* 0x000080400000791a */ /* 0x004fe80000000000 */
.L_x_96:
[----:B------:R-:W-:Y:S05]  /*6ce0*/  BSYNC.RECONVERGENT B0 ;  /* 0x0000000000007941 */ /* 0x000fea0003800200 */
.L_x_95:
[----:B------:R-:W-:Y:S06]  /*6cf0*/  BAR.SYNC.DEFER_BLOCKING 0x1, 0x80 ;  /* 0x0042000000007b1d */ /* 0x000fec0000010000 */
[----:B------:R-:W2:Y:S01]  /*6d00*/  @P6 SYNCS.PHASECHK.TRANS64.TRYWAIT P0, [R118+URZ+0x30], R119 ;  /* 0x00003077760065a7 */ /* 0x000ea200080011ff */
[----:B------:R-:W-:Y:S01]  /*6d10*/  BSSY B1, `(.L_x_97) ;  /* 0x0000023000017945 */ /* 0x000fe20003800000 */
[----:B--2---:R-:W-:Y:S03]  /*6d20*/  @P6 SEL R109, RZ, 0x1, !P0 ;  /* 0x00000001ff6d6807 */ /* 0x004fe60004000000 */
[----:B------:R-:W-:Y:S05]  /*6d30*/  @!P6 BRA `(.L_x_98) ;  /* 0x000000000080e947 */ /* 0x000fea0003800000 */
[----:B------:R-:W-:Y:S01]  /*6d40*/  ISETP.NE.AND P1, PT, R110, RZ, PT ;  /* 0x000000ff6e00720c */ /* 0x000fe20003f25270 */
[----:B------:R-:W-:Y:S01]  /*6d50*/  BSSY B0, `(.L_x_99) ;  /* 0x000000a000007945 */ /* 0x000fe20003800000 */
[----:B------:R-:W-:Y:S11]  /*6d60*/  ISETP.NE.AND P0, PT, R109, RZ, PT ;  /* 0x000000ff6d00720c */ /* 0x000ff60003f05270 */
[----:B------:R-:W-:Y:S04]  /*6d70*/  @P1 IMAD R5, R160, 0x2000, R111 ;  /* 0x00002000a0051824 */ /* 0x000fe800078e026f */
[--C-:B------:R-:W-:Y:S01]  /*6d80*/  @P1 IMAD.IADD R4, R165, 0x1, R5.reuse ;  /* 0x00000001a5041824 */ /* 0x100fe200078e0205 */
[----:B------:R-:W-:Y:S01]  /*6d90*/  @P1 IADD3 R2, PT, PT, R164, R5, RZ ;  /* 0x00000005a4021210 */ /* 0x000fe20007ffe0ff */
[----:B------:R-:W-:Y:S01]  /*6da0*/  @P1 IMAD.IADD R0, R116, 0x1, R5 ;  /* 0x0000000174001824 */ /* 0x000fe200078e0205 */
[----:B------:R-:W-:Y:S06]  /*6db0*/  @P0 BRA `(.L_x_100) ;  /* 0x00000000000c0947 */ /* 0x000fec0003800000 */
[----:B------:R-:W-:Y:S04]  /*6dc0*/  SHF.L.U32 R3, R159, 0x1f, RZ ;  /* 0x0000001f9f037819 */ /* 0x000fe800000006ff */
[----:B------:R-:W2:Y:S02]  /*6dd0*/  SYNCS.PHASECHK.TRANS64.TRYWAIT P0, [R118+URZ+0x30], R3 ;  /* 0x00003003760075a7 */ /* 0x000ea400080011ff */
[----:B--2---:R-:W-:Y:S05]  /*6de0*/  @!P0 BRA `(.L_x_101) ;  /* 0x0000004800e88947 */ /* 0x004fea0003800000 */
.L_x_100:
[----:B------:R-:W-:Y:S05]  /*6df0*/  BSYNC B0 ;  /* 0x0000000000007941 */ /* 0x000fea0003800000 */
.L_x_99:
[----:B------:R-:W-:Y:S01]  /*6e00*/  ISETP.NE.AND P0, PT, R110, RZ, PT ;  /* 0x000000ff6e00720c */ /* 0x000fe20003f05270 */
[----:B--2---:R-:W-:Y:S02]  /*6e10*/  VIADD R118, R118, 0x50 ;  /* 0x0000005076767836 */ /* 0x004fe40000000000 */
[----:B------:R-:W-:Y:S02]  /*6e20*/  IMAD.U32 R3, RZ, RZ, UR37 ;  /* 0x00000025ff037e24 */ /* 0x000fe4000f8e00ff */
[----:B------:R-:W-:Y:S03]  /*6e30*/  VIADD R160, R160, 0x1 ;  /* 0x00000001a0a07836 */ /* 0x000fe60000000000 */
[----:B------:R-:W-:Y:S05]  /*6e40*/  PRMT R3, R3, 0x654, R118 ;  /* 0x0000065403037816 */ /* 0x000fea0000000076 */
[----:B------:R2:W3:Y:S04]  /*6e50*/  @P0 LDS.128 R100, [R5+0x200] ;  /* 0x0002000005640984 */ /* 0x0004e80000000c00 */
[----:B------:R2:W4:Y:S04]  /*6e60*/  @P0 LDS.128 R88, [R4+0x200] ;  /* 0x0002000004580984 */ /* 0x0005280000000c00 */
        /* <DEDUP_REMOVED lines=9> */
[----:B------:R-:W-:Y:S02]  /*6f00*/  SEL R6, RZ, 0x1, P0 ;  /* 0x00000001ff067807 */ /* 0x000fe40000000000 */
[----:B------:R-:W-:Y:S02]  /*6f10*/  SEL R160, R160, RZ, P0 ;  /* 0x000000ffa0a07207 */ /* 0x000fe40000000000 */
[----:B------:R-:W-:Y:S01]  /*6f20*/  LOP3.LUT R159, R159, R6, RZ, 0x3c, !PT ;  /* 0x000000069f9f7212 */ /* 0x000fe200078e3cff */
[----:B-----5:R2:W-:Y:S06]  /*6f30*/  SYNCS.ARRIVE.TRANS64.RED.A1T0 RZ, [R3+URZ], RZ ;  /* 0x000000ff03ff79a7 */ /* 0x0205ec00081004ff */
.L_x_98:
[----:B------:R-:W-:Y:S05]  /*6f40*/  BSYNC B1 ;  /* 0x0000000000017941 */ /* 0x000fea0003800000 */
.L_x_97:
[----:B--2---:R-:W-:Y:S05]  /*6f50*/  VIADD R3, R80, 0x40 ;  /* 0x0000004050037836 */ /* 0x004fea0000000000 */
[----:B------:R-:W-:Y:S04]  /*6f60*/  SHF.R.U32.HI R3, RZ, 0x15, R3 ;  /* 0x00000015ff037819 */ /* 0x000fe80000011603 */
[----:B------:R-:W-:Y:S11]  /*6f70*/  LOP3.LUT P0, RZ, R3, 0x3, R154, 0x48, !PT ;  /* 0x0000000303ff7812 */ /* 0x000ff6000780489a */
[----:B------:R-:W-:Y:S02]  /*6f80*/  @!UPT UIADD3 URZ, UPT, UPT, URZ, URZ, URZ ;  /* 0x000000fffffff290 */ /* 0x000fe4000fffe0ff */
[----:B------:R-:W-:Y:S05]  /*6f90*/  @!P0 BRA `(.L_x_102) ;  /* 0x0000000000408947 */ /* 0x000fea0003800000 */
[----:B------:R-:W2:Y:S01]  /*6fa0*/  LDCU.64 UR8, c[0x4][0x78] ;  /* 0x01000f00ff0877ac */ /* 0x000ea20008000a00 */
[----:B------:R-:W-:Y:S01]  /*6fb0*/  MOV R3, 0x0 ;  /* 0x0000000000037802 */ /* 0x000fe20000000f00 */
[----:B------:R-:W-:Y:S02]  /*6fc0*/  HFMA2 R12, -RZ, RZ, 0, 5.9604644775390625e-08 ;  /* 0x00000001ff0c7431 */ /* 0x000fe400000001ff */
[----:B------:R-:W-:Y:S02]  /*6fd0*/  IMAD.MOV.U32 R8, RZ, RZ, 0x192 ;  /* 0x00000192ff087424 */ /* 0x000fe400078e00ff */
[----:B------:R-:W-:Y:S01]  /*6fe0*/  IMAD.MOV.U32 R13, RZ, RZ, RZ ;  /* 0x000000ffff0d7224 */ /* 0x000fe200078e00ff */
[----:B------:R-:W5:Y:S01]  /*6ff0*/  LDCU.64 UR6, c[0x4][0x80] ;  /* 0x01001000ff0677ac */ /* 0x000f620008000a00 */
[----:B------:R-:W1:Y:S01]  /*7000*/  LDC.64 R2, c[0x4][R3] ;  /* 0x0100000003027b82 */ /* 0x000e620000000a00 */
[----:B------:R-:W3:Y:S01]  /*7010*/  LDCU.64 UR4, c[0x4][0x18] ;  /* 0x01000300ff0477ac */ /* 0x000ee20008000a00 */
[----:B--2---:R-:W-:Y:S01]  /*7020*/  MOV R5, UR9 ;  /* 0x0000000900057c02 */ /* 0x004fe20008000f00 */
[----:B------:R-:W-:Y:S01]  /*7030*/  IMAD.U32 R4, RZ, RZ, UR8 ;  /* 0x00000008ff047e24 */ /* 0x000fe2000f8e00ff */
[----:B-----5:R-:W-:Y:S01]  /*7040*/  MOV R7, UR7 ;  /* 0x0000000700077c02 */ /* 0x020fe20008000f00 */
[----:B------:R-:W-:Y:S01]  /*7050*/  IMAD.U32 R6, RZ, RZ, UR6 ;  /* 0x00000006ff067e24 */ /* 0x000fe2000f8e00ff */
[----:B---3--:R-:W-:Y:S01]  /*7060*/  MOV R11, UR5 ;  /* 0x00000005000b7c02 */ /* 0x008fe20008000f00 */
[----:B------:R-:W-:Y:S02]  /*7070*/  IMAD.U32 R10, RZ, RZ, UR4 ;  /* 0x00000004ff0a7e24 */ /* 0x000fe4000f8e00ff */
[----:B------:R-:W-:Y:S07]  /*7080*/  LEPC R20, `(.L_x_102) ;  /* 0x000000001014794e */ /* 0x000fee0000000000 */
[----:B-1--4-:R-:W-:Y:S05]  /*7090*/  CALL.ABS.NOINC R2 ;  /* 0x0000000002007343 */ /* 0x012fea0003c00000 */
.L_x_102:
[----:B------:R-:W-:Y:S05]  /*70a0*/  WARPSYNC.ALL ;  /* 0x0000000000007948 */ /* 0x000fea0003800000 */
[----:B------:R-:W-:Y:S01]  /*70b0*/  R2UR UR4, R80 ;  /* 0x00000000500472ca */ /* 0x000fe200000e0000 */
[----:B------:R-:W-:Y:S01]  /*70c0*/  BSSY.RECONVERGENT B0, `(.L_x_103) ;  /* 0x000011c000007945 */ /* 0x000fe20003800200 */
[C---:B---3--:R-:W-:Y:S02]  /*70d0*/  PRMT R81, R100.reuse, 0x8880, RZ ;  /* 0x0000888064517816 */ /* 0x048fe400000000ff */
[C---:B------:R-:W-:Y:S02]  /*70e0*/  SHF.L.U32 R84, R100.reuse, 0x8, RZ ;  /* 0x0000000864547819 */ /* 0x040fe400000006ff */
[----:B------:R-:W-:Y:S02]  /*70f0*/  SHF.L.U32 R83, R100, 0x10, RZ ;  /* 0x0000001064537819 */ /* 0x000fe400000006ff */
[----:B------:R-:W-:Y:S02]  /*7100*/  SHF.R.S32.HI R84, RZ, 0x18, R84 ;  /* 0x00000018ff547819 */ /* 0x000fe40000011454 */
[----:B------:R-:W-:Y:S02]  /*7110*/  SHF.R.S32.HI R83, RZ, 0x18, R83 ;  /* 0x00000018ff537819 */ /* 0x000fe40000011453 */
[----:B------:R-:W-:Y:S01]  /*7120*/  ISETP.NE.AND P0, PT, R167, RZ, PT ;  /* 0x000000ffa700720c */ /* 0x000fe20003f05270 */
[----:B------:R-:W2:Y:S01]  /*7130*/  LDTM.x64 R4, tmem[UR4+0x40] ;  /* 0x00004004000479ee */ /* 0x000ea20008340000 */
[----:B------:R-:W-:Y:S01]  /*7140*/  ISETP.NE.AND P6, PT, R117, RZ, PT ;  /* 0x000000ff7500720c */ /* 0x000fe20003fc5270 */
[C---:B--2---:R-:W-:Y:S02]  /*7150*/  IMAD R0, R78.reuse, R4, RZ ;  /* 0x000000044e007224 */ /* 0x044fe400078e02ff */
[C---:B------:R-:W-:Y:S02]  /*7160*/  IMAD R3, R78.reuse, R6, RZ ;  /* 0x000000064e037224 */ /* 0x040fe400078e02ff */
[C---:B------:R-:W-:Y:S02]  /*7170*/  IMAD R4, R78.reuse, R8, RZ ;  /* 0x000000084e047224 */ /* 0x040fe400078e02ff */
[C---:B------:R-:W-:Y:S02]  /*7180*/  IMAD R6, R78.reuse, R10, RZ ;  /* 0x0000000a4e067224 */ /* 0x040fe400078e02ff */
[C---:B------:R-:W-:Y:S02]  /*7190*/  IMAD R2, R78.reuse, R5, RZ ;  /* 0x000000054e027224 */ /* 0x040fe400078e02ff */
[C---:B------:R-:W-:Y:S02]  /*71a0*/  IMAD R8, R78.reuse, R12, RZ ;  /* 0x0000000c4e087224 */ /* 0x040fe400078e02ff */
[C---:B------:R-:W-:Y:S02]  /*71b0*/  IMAD R10, R78.reuse, R14, RZ ;  /* 0x0000000e4e0a7224 */ /* 0x040fe400078e02ff */
[C---:B------:R-:W-:Y:S02]  /*71c0*/  IMAD R5, R78.reuse, R9, RZ ;  /* 0x000000094e057224 */ /* 0x040fe400078e02ff */
[----:B------:R-:W-:Y:S01]  /*71d0*/  IMAD R0, R81, R82, R0 ;  /* 0x0000005251007224 */ /* 0x000fe200078e0200 */
[----:B------:R-:W-:Y:S01]  /*71e0*/  SHF.L.U32 R81, R101, 0x8, RZ ;  /* 0x0000000865517819 */ /* 0x000fe200000006ff */
[C---:B------:R-:W-:Y:S02]  /*71f0*/  IMAD R12, R78.reuse, R16, RZ ;  /* 0x000000104e0c7224 */ /* 0x040fe400078e02ff */
[C---:B------:R-:W-:Y:S01]  /*7200*/  IMAD R14, R78.reuse, R18, RZ ;  /* 0x000000124e0e7224 */ /* 0x040fe200078e02ff */
[----:B------:R-:W-:Y:S01]  /*7210*/  SHF.R.S32.HI R81, RZ, 0x18, R81 ;  /* 0x00000018ff517819 */ /* 0x000fe20000011451 */
[C---:B------:R-:W-:Y:S02]  /*7220*/  IMAD R9, R78.reuse, R13, RZ ;  /* 0x0000000d4e097224 */ /* 0x040fe400078e02ff */
[C---:B------:R-:W-:Y:S02]  /*7230*/  IMAD R16, R78.reuse, R20, RZ ;  /* 0x000000144e107224 */ /* 0x040fe400078e02ff */
[C---:B------:R-:W-:Y:S02]  /*7240*/  IMAD R18, R78.reuse, R22, RZ ;  /* 0x000000164e127224 */ /* 0x040fe400078e02ff */
[C---:B------:R-:W-:Y:S02]  /*7250*/  IMAD R13, R78.reuse, R17, RZ ;  /* 0x000000114e0d7224 */ /* 0x040fe400078e02ff */
[C---:B------:R-:W-:Y:S02]  /*7260*/  IMAD R20, R78.reuse, R24, RZ ;  /* 0x000000184e147224 */ /* 0x040fe400078e02ff */
[C---:B------:R-:W-:Y:S02]  /*7270*/  IMAD R22, R78.reuse, R26, RZ ;  /* 0x0000001a4e167224 */ /* 0x040fe400078e02ff */
[----:B------:R-:W-:Y:S01]  /*7280*/  IMAD R2, R83, R82, R2 ;  /* 0x0000005253027224 */ /* 0x000fe200078e0202 */
[----:B------:R-:W-:Y:S01]  /*7290*/  SHF.R.S32.HI R83, RZ, 0x18, R101 ;  /* 0x00000018ff537819 */ /* 0x000fe20000011465 */
[C---:B------:R-:W-:Y:S02]  /*72a0*/  IMAD R17, R78.reuse, R21, RZ ;  /* 0x000000154e117224 */ /* 0x040fe400078e02ff */
[C---:B------:R-:W-:Y:S02]  /*72b0*/  IMAD R24, R78.reuse, R28, RZ ;  /* 0x0000001c4e187224 */ /* 0x040fe400078e02ff */
[C---:B------:R-:W-:Y:S02]  /*72c0*/  IMAD R26, R78.reuse, R30, RZ ;  /* 0x0000001e4e1a7224 */ /* 0x040fe400078e02ff */
[C---:B------:R-:W-:Y:S02]  /*72d0*/  IMAD R21, R78.reuse, R25, RZ ;  /* 0x000000194e157224 */ /* 0x040fe400078e02ff */
[C---:B------:R-:W-:Y:S02]  /*72e0*/  IMAD R28, R78.reuse, R32, RZ ;  /* 0x000000204e1c7224 */ /* 0x040fe400078e02ff */
[----:B------:R-:W-:Y:S02]  /*72f0*/  IMAD R30, R78, R34, RZ ;  /* 0x000000224e1e7224 */ /* 0x000fe400078e02ff */
[----:B------:R-:W-:Y:S02]  /*7300*/  IMAD R3, R84, R82, R3 ;  /* 0x0000005254037224 */ /* 0x000fe400078e0203 */
[C---:B------:R-:W-:Y:S02]  /*7310*/  IMAD R25, R78.reuse, R29, RZ ;  /* 0x0000001d4e197224 */ /* 0x040fe400078e02ff */
        /* <DEDUP_REMOVED lines=14> */
[C---:B------:R-:W-:Y:S01]  /*7400*/  IMAD R60, R78.reuse, R64, RZ ;  /* 0x000000404e3c7224 */ /* 0x040fe200078e02ff */
[----:B------:R-:W-:Y:S01]  /*7410*/  SHF.R.S32.HI R64, RZ, 0x18, R100 ;  /* 0x00000018ff407819 */ /* 0x000fe20000011464 */
[C---:B------:R-:W-:Y:S02]  /*7420*/  IMAD R34, R78.reuse, R38, RZ ;  /* 0x000000264e227224 */ /* 0x040fe400078e02ff */
[C---:B------:R-:W-:Y:S02]  /*7430*/  IMAD R38, R78.reuse, R42, RZ ;  /* 0x0000002a4e267224 */ /* 0x040fe400078e02ff */
[C---:B------:R-:W-:Y:S02]  /*7440*/  IMAD R57, R78.reuse, R61, RZ ;  /* 0x0000003d4e397224 */ /* 0x040fe400078e02ff */
[C---:B------:R-:W-:Y:S01]  /*7450*/  IMAD R61, R78.reuse, R65, RZ ;  /* 0x000000414e3d7224 */ /* 0x040fe200078e02ff */
[C---:B------:R-:W-:Y:S01]  /*7460*/  PRMT R65, R101.reuse, 0x8880, RZ ;  /* 0x0000888065417816 */ /* 0x040fe200000000ff */
[C---:B------:R-:W-:Y:S02]  /*7470*/  IMAD R42, R78.reuse, R46, RZ ;  /* 0x0000002e4e2a7224 */ /* 0x040fe400078e02ff */
[C---:B------:R-:W-:Y:S02]  /*7480*/  IMAD R46, R78.reuse, R50, RZ ;  /* 0x000000324e2e7224 */ /* 0x040fe400078e02ff */
[C---:B------:R-:W-:Y:S02]  /*7490*/  IMAD R51, R78.reuse, R51, RZ ;  /* 0x000000334e337224 */ /* 0x040fe400078e02ff */
[C---:B------:R-:W-:Y:S02]  /*74a0*/  IMAD R50, R78.reuse, R54, RZ ;  /* 0x000000364e327224 */ /* 0x040fe400078e02ff */
[C---:B------:R-:W-:Y:S02]  /*74b0*/  IMAD R54, R78.reuse, R58, RZ ;  /* 0x0000003a4e367224 */ /* 0x040fe400078e02ff */
[C---:B------:R-:W-:Y:S02]  /*74c0*/  IMAD R58, R78.reuse, R62, RZ ;  /* 0x0000003e4e3a7224 */ /* 0x040fe400078e02ff */
[C---:B------:R-:W-:Y:S01]  /*74d0*/  IMAD R62, R78.reuse, R66, RZ ;  /* 0x000000424e3e7224 */ /* 0x040fe200078e02ff */
[----:B------:R-:W-:Y:S01]  /*74e0*/  SHF.L.U32 R66, R101, 0x10, RZ ;  /* 0x0000001065427819 */ /* 0x000fe200000006ff */
[C---:B------:R-:W-:Y:S02]  /*74f0*/  IMAD R7, R78.reuse, R7, RZ ;  /* 0x000000074e077224 */ /* 0x040fe400078e02ff */
[----:B------:R-:W-:Y:S01]  /*7500*/  IMAD R11, R78, R11, RZ ;  /* 0x0000000b4e0b7224 */ /* 0x000fe200078e02ff */
[----:B------:R-:W-:Y:S01]  /*7510*/  SHF.R.S32.HI R66, RZ, 0x18, R66 ;  /* 0x00000018ff427819 */ /* 0x000fe20000011442 */
[-C--:B------:R-:W-:Y:S01]  /*7520*/  IMAD R7, R64, R82.reuse, R7 ;  /* 0x0000005240077224 */ /* 0x080fe200078e0207 */
[C---:B------:R-:W-:Y:S01]  /*7530*/  PRMT R64, R102.reuse, 0x8880, RZ ;  /* 0x0000888066407816 */ /* 0x040fe200000000ff */
[-C--:B------:R-:W-:Y:S01]  /*7540*/  IMAD R4, R65, R82.reuse, R4 ;  /* 0x0000005241047224 */ /* 0x080fe200078e0204 */
[----:B------:R-:W-:Y:S01]  /*7550*/  SHF.L.U32 R65, R102, 0x10, RZ ;  /* 0x0000001066417819 */ /* 0x000fe200000006ff */
[-C--:B------:R-:W-:Y:S02]  /*7560*/  IMAD R5, R66, R82.reuse, R5 ;  /* 0x0000005242057224 */ /* 0x080fe400078e0205 */
[-C--:B------:R-:W-:Y:S01]  /*7570*/  IMAD R6, R81, R82.reuse, R6 ;  /* 0x0000005251067224 */ /* 0x080fe200078e0206 */
[----:B------:R-:W-:Y:S01]  /*7580*/  I2IP.S8.S32.SAT R81, R7, R3, RZ ;  /* 0x0000000307517239 */ /* 0x000fe200000014ff */
[----:B------:R-:W-:Y:S01]  /*7590*/  IMAD R11, R83, R82, R11 ;  /* 0x00000052530b7224 */ /* 0x000fe200078e020b */
[----:B------:R-:W-:Y:S01]  /*75a0*/  SHF.L.U32 R7, R102, 0x8, RZ ;  /* 0x0000000866077819 */ /* 0x000fe200000006ff */
[C---:B------:R-:W-:Y:S01]  /*75b0*/  IMAD R15, R78.reuse, R15, RZ ;  /* 0x0000000f4e0f7224 */ /* 0x040fe200078e02ff */
[----:B------:R-:W-:Y:S01]  /*75c0*/  MOV R3, R64 ;  /* 0x0000004000037202 */ /* 0x000fe20000000f00 */
[C---:B------:R-:W-:Y:S01]  /*75d0*/  IMAD R19, R78.reuse, R19, RZ ;  /* 0x000000134e137224 */ /* 0x040fe200078e02ff */
[----:B------:R-:W-:Y:S01]  /*75e0*/  I2IP.S8.S32.SAT R11, R11, R6, RZ ;  /* 0x000000060b0b7239 */ /* 0x000fe200000014ff */
[C---:B------:R-:W-:Y:S01]  /*75f0*/  IMAD R23, R78.reuse, R23, RZ ;  /* 0x000000174e177224 */ /* 0x040fe200078e02ff */
[----:B------:R-:W-:Y:S01]  /*7600*/  SHF.R.S32.HI R6, RZ, 0x18, R65 ;  /* 0x00000018ff067819 */ /* 0x000fe20000011441 */
[----:B------:R-:W-:Y:S01]  /*7610*/  IMAD R8, R3, R82, R8 ;  /* 0x0000005203087224 */ /* 0x000fe200078e0208 */
[----:B------:R-:W-:Y:S01]  /*7620*/  SHF.R.S32.HI R7, RZ, 0x18, R7 ;  /* 0x00000018ff077819 */ /* 0x000fe20000011407 */
[----:B------:R-:W-:Y:S01]  /*7630*/  IMAD R27, R78, R27, RZ ;  /* 0x0000001b4e1b7224 */ /* 0x000fe200078e02ff */
[----:B------:R-:W-:Y:S01]  /*7640*/  I2IP.S8.S32.SAT R84, R2, R0, R81 ;  /* 0x0000000002547239 */ /* 0x000fe20000001451 */
[-C--:B------:R-:W-:Y:S01]  /*7650*/  IMAD R9, R6, R82.reuse, R9 ;  /* 0x0000005206097224 */ /* 0x080fe200078e0209 */
[----:B------:R-:W-:Y:S01]  /*7660*/  SHF.L.U32 R2, R103, 0x10, RZ ;  /* 0x0000001067027819 */ /* 0x000fe200000006ff */
[----:B------:R-:W-:Y:S01]  /*7670*/  IMAD R10, R7, R82, R10 ;  /* 0x00000052070a7224 */ /* 0x000fe200078e020a */
[----:B------:R-:W-:Y:S01]  /*7680*/  SHF.R.S32.HI R0, RZ, 0x18, R102 ;  /* 0x00000018ff007819 */ /* 0x000fe20000011466 */
[C---:B------:R-:W-:Y:S01]  /*7690*/  IMAD R31, R78.reuse, R31, RZ ;  /* 0x0000001f4e1f7224 */ /* 0x040fe200078e02ff */
[----:B------:R-:W-:Y:S01]  /*76a0*/  I2IP.S8.S32.SAT R85, R5, R4, R11 ;  /* 0x0000000405557239 */ /* 0x000fe2000000140b */
[----:B------:R-:W-:Y:S01]  /*76b0*/  IMAD R35, R78, R35, RZ ;  /* 0x000000234e237224 */ /* 0x000fe200078e02ff */
[C---:B------:R-:W-:Y:S01]  /*76c0*/  PRMT R3, R103.reuse, 0x8880, RZ ;  /* 0x0000888067037816 */ /* 0x040fe200000000ff */
[-C--:B------:R-:W-:Y:S01]  /*76d0*/  IMAD R15, R0, R82.reuse, R15 ;  /* 0x00000052000f7224 */ /* 0x080fe200078e020f */
[----:B------:R-:W-:Y:S01]  /*76e0*/  SHF.L.U32 R5, R103, 0x8, RZ ;  /* 0x0000000867057819 */ /* 0x000fe200000006ff */
[C---:B------:R-:W-:Y:S01]  /*76f0*/  IMAD R39, R78.reuse, R39, RZ ;  /* 0x000000274e277224 */ /* 0x040fe200078e02ff */
[----:B------:R-:W-:Y:S01]  /*7700*/  SHF.R.S32.HI R2, RZ, 0x18, R2 ;  /* 0x00000018ff027819 */ /* 0x000fe20000011402 */
[-C--:B------:R-:W-:Y:S01]  /*7710*/  IMAD R12, R3, R82.reuse, R12 ;  /* 0x00000052030c7224 */ /* 0x080fe200078e020c */
[----:B------:R-:W-:Y:S01]  /*7720*/  SHF.R.S32.HI R5, RZ, 0x18, R5 ;  /* 0x00000018ff057819 */ /* 0x000fe20000011405 */
[----:B------:R-:W-:Y:S01]  /*7730*/  IMAD R43, R78, R43, RZ ;  /* 0x0000002b4e2b7224 */ /* 0x000fe200078e02ff */
[----:B------:R-:W-:Y:S01]  /*7740*/  SHF.R.S32.HI R4, RZ, 0x18, R103 ;  /* 0x00000018ff047819 */ /* 0x000fe20000011467 */
[-C--:B------:R-:W-:Y:S01]  /*7750*/  IMAD R13, R2, R82.reuse, R13 ;  /* 0x00000052020d7224 */ /* 0x080fe200078e020d */
[C---:B----4-:R-:W-:Y:S01]  /*7760*/  SHF.L.U32 R0, R88.reuse, 0x10, RZ ;  /* 0x0000001058007819 */ /* 0x050fe200000006ff */
[-C--:B------:R-:W-:Y:S01]  /*7770*/  IMAD R14, R5, R82.reuse, R14 ;  /* 0x00000052050e7224 */ /* 0x080fe200078e020e */
[C---:B------:R-:W-:Y:S01]  /*7780*/  PRMT R3, R88.reuse, 0x8880, RZ ;  /* 0x0000888058037816 */ /* 0x040fe200000000ff */
[----:B------:R-:W-:Y:S01]  /*7790*/  IMAD.SHL.U32 R2, R88, 0x100, RZ ;  /* 0x0000010058027824 */ /* 0x000fe200078e00ff */
[----:B------:R-:W-:Y:S01]  /*77a0*/  SHF.R.S32.HI R0, RZ, 0x18, R0 ;  /* 0x00000018ff007819 */ /* 0x000fe20000011400 */
[-C--:B------:R-:W-:Y:S01]  /*77b0*/  IMAD R19, R4, R82.reuse, R19 ;  /* 0x0000005204137224 */ /* 0x080fe200078e0213 */
[----:B------:R-:W-:Y:S01]  /*77c0*/  SHF.L.U32 R4, R89, 0x10, RZ ;  /* 0x0000001059047819 */ /* 0x000fe200000006ff */
[-C--:B------:R-:W-:Y:S01]  /*77d0*/  IMAD R16, R3, R82.reuse, R16 ;  /* 0x0000005203107224 */ /* 0x080fe200078e0210 */
[----:B------:R-:W-:Y:S01]  /*77e0*/  SHF.R.S32.HI R5, RZ, 0x18, R2 ;  /* 0x00000018ff057819 */ /* 0x000fe20000011402 */
[-C--:B------:R-:W-:Y:S01]  /*77f0*/  IMAD R17, R0, R82.reuse, R17 ;  /* 0x0000005200117224 */ /* 0x080fe200078e0211 */
[----:B------:R-:W-:Y:S01]  /*7800*/  SHF.R.S32.HI R0, RZ, 0x18, R88 ;  /* 0x00000018ff007819 */ /* 0x000fe20000011458 */
[----:B------:R-:W-:Y:S01]  /*7810*/  IMAD R47, R78, R47, RZ ;  /* 0x0000002f4e2f7224 */ /* 0x000fe200078e02ff */
[----:B------:R-:W-:Y:S01]  /*7820*/  PRMT R3, R89, 0x8880, RZ ;  /* 0x0000888059037816 */ /* 0x000fe200000000ff */
[-C--:B------:R-:W-:Y:S01]  /*7830*/  IMAD R18, R5, R82.reuse, R18 ;  /* 0x0000005205127224 */ /* 0x080fe200078e0212 */
[----:B------:R-:W-:Y:S01]  /*7840*/  SHF.L.U32 R2, R89, 0x8, RZ ;  /* 0x0000000859027819 */ /* 0x000fe200000006ff */
[-C--:B------:R-:W-:Y:S01]  /*7850*/  IMAD R23, R0, R82.reuse, R23 ;  /* 0x0000005200177224 */ /* 0x080fe200078e0217 */
[----:B------:R-:W-:Y:S01]  /*7860*/  SHF.R.S32.HI R0, RZ, 0x18, R4 ;  /* 0x00000018ff007819 */ /* 0x000fe20000011404 */
[-C--:B------:R-:W-:Y:S01]  /*7870*/  IMAD R20, R3, R82.reuse, R20 ;  /* 0x0000005203147224 */ /* 0x080fe200078e0214 */
[----:B------:R-:W-:Y:S01]  /*7880*/  SHF.R.S32.HI R5, RZ, 0x18, R2 ;  /* 0x00000018ff057819 */ /* 0x000fe20000011402 */
[----:B------:R-:W-:Y:S01]  /*7890*/  IMAD R55, R78, R55, RZ ;  /* 0x000000374e377224 */ /* 0x000fe200078e02ff */
[----:B------:R-:W-:Y:S01]  /*78a0*/  SHF.R.S32.HI R2, RZ, 0x18, R89 ;  /* 0x00000018ff027819 */ /* 0x000fe20000011459 */
[-C--:B------:R-:W-:Y:S01]  /*78b0*/  IMAD R21, R0, R82.reuse, R21 ;  /* 0x0000005200157224 */ /* 0x080fe200078e0215 */
[C---:B------:R-:W-:Y:S01]  /*78c0*/  SHF.L.U32 R0, R90.reuse, 0x10, RZ ;  /* 0x000000105a007819 */ /* 0x040fe200000006ff */
[-C--:B------:R-:W-:Y:S01]  /*78d0*/  IMAD R22, R5, R82.reuse, R22 ;  /* 0x0000005205167224 */ /* 0x080fe200078e0216 */
[----:B------:R-:W-:Y:S01]  /*78e0*/  PRMT R3, R90, 0x8880, RZ ;  /* 0x000088805a037816 */ /* 0x000fe200000000ff */
        /* <DEDUP_REMOVED lines=9> */
[----:B------:R-:W-:Y:S01]  /*7980*/  SHF.L.U32 R0, R91, 0x10, RZ ;  /* 0x000000105b007819 */ /* 0x000fe200000006ff */
[-C--:B------:R-:W-:Y:S01]  /*7990*/  IMAD R26, R5, R82.reuse, R26 ;  /* 0x00000052051a7224 */ /* 0x080fe200078e021a */
[C---:B------:R-:W-:Y:S01]  /*79a0*/  PRMT R3, R91.reuse, 0x8880, RZ ;  /* 0x000088805b037816 */ /* 0x040fe200000000ff */
[-C--:B------:R-:W-:Y:S01]  /*79b0*/  IMAD R31, R2, R82.reuse, R31 ;  /* 0x00000052021f7224 */ /* 0x080fe200078e021f */
[----:B------:R-:W-:Y:S01]  /*79c0*/  SHF.L.U32 R2, R91, 0x8, RZ ;  /* 0x000000085b027819 */ /* 0x000fe200000006ff */
[----:B------:R-:W-:Y:S01]  /*79d0*/  IMAD R67, R78, R67, RZ ;  /* 0x000000434e437224 */ /* 0x000fe200078e02ff */
[----:B------:R-:W-:Y:S01]  /*79e0*/  SHF.R.S32.HI R0, RZ, 0x18, R0 ;  /* 0x00000018ff007819 */ /* 0x000fe20000011400 */
[-C--:B------:R-:W-:Y:S01]  /*79f0*/  IMAD R28, R3, R82.reuse, R28 ;  /* 0x00000052031c7224 */ /* 0x080fe200078e021c */
[----:B------:R-:W-:Y:S02]  /*7a00*/  SHF.R.S32.HI R5, RZ, 0x18, R2 ;  /* 0x00000018ff057819 */ /* 0x000fe40000011402 */
[----:B------:R-:W-:Y:S01]  /*7a10*/  SHF.R.S32.HI R2, RZ, 0x18, R91 ;  /* 0x00000018ff027819 */ /* 0x000fe2000001145b */
[-C--:B------:R-:W-:Y:S01]  /*7a20*/  IMAD R29, R0, R82.reuse, R29 ;  /* 0x00000052001d7224 */ /* 0x080fe200078e021d */
[C---:B-1----:R-:W-:Y:S01]  /*7a30*/  PRMT R3, R92.reuse, 0x8880, RZ ;  /* 0x000088805c037816 */ /* 0x042fe200000000ff */
[----:B------:R-:W-:Y:S01]  /*7a40*/  IMAD.U32 R0, R92, 0x10000, RZ ;  /* 0x000100005c007824 */ /* 0x000fe200078e00ff */
[----:B------:R-:W-:Y:S01]  /*7a50*/  SHF.L.U32 R4, R93, 0x10, RZ ;  /* 0x000000105d047819 */ /* 0x000fe200000006ff */
[----:B------:R-:W-:Y:S01]  /*7a60*/  IMAD R30, R5, R82, R30 ;  /* 0x00000052051e7224 */ /* 0x000fe200078e021e */
[----:B------:R-:W-:Y:S01]  /*7a70*/  I2IP.S8.S32.SAT R10, R15, R10, RZ ;  /* 0x0000000a0f0a7239 */ /* 0x000fe200000014ff */
[-C--:B------:R-:W-:Y:S01]  /*7a80*/  IMAD R35, R2, R82.reuse, R35 ;  /* 0x0000005202237224 */ /* 0x080fe200078e0223 */
[----:B------:R-:W-:Y:S01]  /*7a90*/  SHF.L.U32 R2, R92, 0x8, RZ ;  /* 0x000000085c027819 */ /* 0x000fe200000006ff */
[-C--:B------:R-:W-:Y:S01]  /*7aa0*/  IMAD R32, R3, R82.reuse, R32 ;  /* 0x0000005203207224 */ /* 0x080fe200078e0220 */
[----:B------:R-:W-:Y:S02]  /*7ab0*/  SHF.R.S32.HI R0, RZ, 0x18, R0 ;  /* 0x00000018ff007819 */ /* 0x000fe40000011400 */
[----:B------:R-:W-:Y:S02]  /*7ac0*/  SHF.R.S32.HI R5, RZ, 0x18, R2 ;  /* 0x00000018ff057819 */ /* 0x000fe40000011402 */
[----:B------:R-:W-:Y:S01]  /*7ad0*/  PRMT R3, R93, 0x8880, RZ ;  /* 0x000088805d037816 */ /* 0x000fe200000000ff */
[-C--:B------:R-:W-:Y:S01]  /*7ae0*/  IMAD R33, R0, R82.reuse, R33 ;  /* 0x0000005200217224 */ /* 0x080fe200078e0221 */
[----:B------:R-:W-:Y:S01]  /*7af0*/  SHF.R.S32.HI R0, RZ, 0x18, R92 ;  /* 0x00000018ff007819 */ /* 0x000fe2000001145c */
[----:B------:R-:W-:Y:S01]  /*7b00*/  IMAD R34, R5, R82, R34 ;  /* 0x0000005205227224 */ /* 0x000fe200078e0222 */
[----:B------:R-:W-:Y:S02]  /*7b10*/  SHF.L.U32 R2, R93, 0x8, RZ ;  /* 0x000000085d027819 */ /* 0x000fe400000006ff */
[----:B------:R-:W-:Y:S01]  /*7b20*/  I2IP.S8.S32.SAT R14, R19, R14, RZ ;  /* 0x0000000e130e7239 */ /* 0x000fe200000014ff */
[-C--:B------:R-:W-:Y:S01]  /*7b30*/  IMAD R39, R0, R82.reuse, R39 ;  /* 0x0000005200277224 */ /* 0x080fe200078e0227 */
[----:B------:R-:W-:Y:S01]  /*7b40*/  SHF.R.S32.HI R0, RZ, 0x18, R4 ;  /* 0x00000018ff007819 */ /* 0x000fe20000011404 */
[-C--:B------:R-:W-:Y:S01]  /*7b50*/  IMAD R36, R3, R82.reuse, R36 ;  /* 0x0000005203247224 */ /* 0x080fe200078e0224 */
[----:B------:R-:W-:Y:S02]  /*7b60*/  SHF.R.S32.HI R5, RZ, 0x18, R2 ;  /* 0x00000018ff057819 */ /* 0x000fe40000011402 */
[----:B------:R-:W-:Y:S01]  /*7b70*/  SHF.L.U32 R2, R94, 0x10, RZ ;  /* 0x000000105e027819 */ /* 0x000fe200000006ff */
[-C--:B------:R-:W-:Y:S01]  /*7b80*/  IMAD R37, R0, R82.reuse, R37 ;  /* 0x0000005200257224 */ /* 0x080fe200078e0225 */
[----:B------:R-:W-:Y:S01]  /*7b90*/  SHF.R.S32.HI R0, RZ, 0x18, R93 ;  /* 0x00000018ff007819 */ /* 0x000fe2000001145d */
[-C--:B------:R-:W-:Y:S01]  /*7ba0*/  IMAD R38, R5, R82.reuse, R38 ;  /* 0x0000005205267224 */ /* 0x080fe200078e0226 */
[C---:B------:R-:W-:Y:S02]  /*7bb0*/  PRMT R3, R94.reuse, 0x8880, RZ ;  /* 0x000088805e037816 */ /* 0x040fe400000000ff */
[----:B------:R-:W-:Y:S01]  /*7bc0*/  SHF.L.U32 R5, R94, 0x8, RZ ;  /* 0x000000085e057819 */ /* 0x000fe200000006ff */
[-C--:B------:R-:W-:Y:S01]  /*7bd0*/  IMAD R43, R0, R82.reuse, R43 ;  /* 0x00000052002b7224 */ /* 0x080fe200078e022b */
[----:B------:R-:W-:Y:S01]  /*7be0*/  SHF.R.S32.HI R2, RZ, 0x18, R2 ;  /* 0x00000018ff027819 */ /* 0x000fe20000011402 */
[-C--:B------:R-:W-:Y:S01]  /*7bf0*/  IMAD R40, R3, R82.reuse, R40 ;  /* 0x0000005203287224 */ /* 0x080fe200078e0228 */
[----:B------:R-:W-:Y:S02]  /*7c00*/  SHF.R.S32.HI R5, RZ, 0x18, R5 ;  /* 0x00000018ff057819 */ /* 0x000fe40000011405 */
[----:B------:R-:W-:Y:S01]  /*7c10*/  SHF.R.S32.HI R4, RZ, 0x18, R94 ;  /* 0x00000018ff047819 */ /* 0x000fe2000001145e */
[-C--:B------:R-:W-:Y:S01]  /*7c20*/  IMAD R41, R2, R82.reuse, R41 ;  /* 0x0000005202297224 */ /* 0x080fe200078e0229 */
[----:B------:R-:W-:Y:S01]  /*7c30*/  SHF.L.U32 R0, R95, 0x10, RZ ;  /* 0x000000105f007819 */ /* 0x000fe200000006ff */
[-C--:B------:R-:W-:Y:S01]  /*7c40*/  IMAD R42, R5, R82.reuse, R42 ;  /* 0x00000052052a7224 */ /* 0x080fe200078e022a */
[C---:B------:R-:W-:Y:S01]  /*7c50*/  PRMT R3, R95.reuse, 0x8880, RZ ;  /* 0x000088805f037816 */ /* 0x040fe200000000ff */
[-C--:B------:R-:W-:Y:S01]  /*7c60*/  IMAD R47, R4, R82.reuse, R47 ;  /* 0x00000052042f7224 */ /* 0x080fe200078e022f */
[----:B------:R-:W-:Y:S02]  /*7c70*/  SHF.L.U32 R2, R95, 0x8, RZ ;  /* 0x000000085f027819 */ /* 0x000fe400000006ff */
[----:B------:R-:W-:Y:S01]  /*7c80*/  SHF.R.S32.HI R0, RZ, 0x18, R0 ;  /* 0x00000018ff007819 */ /* 0x000fe20000011400 */
[-C--:B------:R-:W-:Y:S01]  /*7c90*/  IMAD R44, R3, R82.reuse, R44 ;  /* 0x00000052032c7224 */ /* 0x080fe200078e022c */
[----:B------:R-:W-:Y:S02]  /*7ca0*/  SHF.R.S32.HI R5, RZ, 0x18, R2 ;  /* 0x00000018ff057819 */ /* 0x000fe40000011402 */
[----:B------:R-:W-:Y:S01]  /*7cb0*/  SHF.R.S32.HI R2, RZ, 0x18, R95 ;  /* 0x00000018ff027819 */ /* 0x000fe2000001145f */
[-C--:B------:R-:W-:Y:S01]  /*7cc0*/  IMAD R45, R0, R82.reuse, R45 ;  /* 0x00000052002d7224 */ /* 0x080fe200078e022d */
[----:B------:R-:W-:Y:S01]  /*7cd0*/  PRMT R3, R96, 0x8880, RZ ;  /* 0x0000888060037816 */ /* 0x000fe200000000ff */
[-C--:B------:R-:W-:Y:S01]  /*7ce0*/  IMAD R46, R5, R82.reuse, R46 ;  /* 0x00000052052e7224 */ /* 0x080fe200078e022e */
[C---:B------:R-:W-:Y:S01]  /*7cf0*/  SHF.L.U32 R4, R97.reuse, 0x10, RZ ;  /* 0x0000001061047819 */ /* 0x040fe200000006ff */
[-C--:B------:R-:W-:Y:S01]  /*7d00*/  IMAD R51, R2, R82.reuse, R51 ;  /* 0x0000005202337224 */ /* 0x080fe200078e0233 */
[----:B------:R-:W-:Y:S01]  /*7d10*/  SHF.R.S32.HI R2, RZ, 0x18, R96 ;  /* 0x00000018ff027819 */ /* 0x000fe20000011460 */
[C---:B------:R-:W-:Y:S01]  /*7d20*/  IMAD.U32 R0, R96.reuse, 0x10000, RZ ;  /* 0x0001000060007824 */ /* 0x040fe200078e00ff */
[----:B------:R-:W-:Y:S01]  /*7d30*/  PRMT R5, R97, 0x8880, RZ ;  /* 0x0000888061057816 */ /* 0x000fe200000000ff */
[-C--:B------:R-:W-:Y:S01]  /*7d40*/  IMAD R48, R3, R82.reuse, R48 ;  /* 0x0000005203307224 */ /* 0x080fe200078e0230 */
[----:B------:R-:W-:Y:S02]  /*7d50*/  SHF.L.U32 R3, R96, 0x8, RZ ;  /* 0x0000000860037819 */ /* 0x000fe400000006ff */
[----:B------:R-:W-:Y:S02]  /*7d60*/  SHF.R.S32.HI R0, RZ, 0x18, R0 ;  /* 0x00000018ff007819 */ /* 0x000fe40000011400 */
[----:B------:R-:W-:Y:S02]  /*7d70*/  SHF.R.S32.HI R3, RZ, 0x18, R3 ;  /* 0x00000018ff037819 */ /* 0x000fe40000011403 */
[----:B------:R-:W-:Y:S01]  /*7d80*/  SHF.R.S32.HI R4, RZ, 0x18, R4 ;  /* 0x00000018ff047819 */ /* 0x000fe20000011404 */
[-C--:B------:R-:W-:Y:S01]  /*7d90*/  IMAD R49, R0, R82.reuse, R49 ;  /* 0x0000005200317224 */ /* 0x080fe200078e0231 */
[----:B------:R-:W-:Y:S01]  /*7da0*/  SHF.R.S32.HI R0, RZ, 0x18, R97 ;  /* 0x00000018ff007819 */ /* 0x000fe20000011461 */
[-C--:B------:R-:W-:Y:S01]  /*7db0*/  IMAD R50, R3, R82.reuse, R50 ;  /* 0x0000005203327224 */ /* 0x080fe200078e0232 */
[----:B------:R-:W-:Y:S01]  /*7dc0*/  SHF.L.U32 R3, R97, 0x8, RZ ;  /* 0x0000000861037819 */ /* 0x000fe200000006ff */
[-C--:B------:R-:W-:Y:S01]  /*7dd0*/  IMAD R55, R2, R82.reuse, R55 ;  /* 0x0000005202377224 */ /* 0x080fe200078e0237 */
        /* <DEDUP_REMOVED lines=8> */
[----:B------:R-:W-:Y:S01]  /*7e60*/  IMAD R59, R0, R82, R59 ;  /* 0x00000052003b7224 */ /* 0x000fe200078e023b */
[----:B------:R-:W-:Y:S01]  /*7e70*/  I2IP.S8.S32.SAT R18, R23, R18, RZ ;  /* 0x0000001217127239 */ /* 0x000fe200000014ff */
[----:B------:R-:W-:Y:S01]  /*7e80*/  IMAD R56, R5, R82, R56 ;  /* 0x0000005205387224 */ /* 0x000fe200078e0238 */
[----:B------:R-:W-:Y:S01]  /*7e90*/  I2IP.S8.S32.SAT R86, R9, R8, R10 ;  /* 0x0000000809567239 */ /* 0x000fe2000000140a */
[----:B------:R-:W-:Y:S01]  /*7ea0*/  IMAD R57, R2, R82, R57 ;  /* 0x0000005202397224 */ /* 0x000fe200078e0239 */
[----:B------:R-:W-:Y:S02]  /*7eb0*/  I2IP.S8.S32.SAT R87, R13, R12, R14 ;  /* 0x0000000c0d577239 */ /* 0x000fe4000000140e */
[----:B------:R-:W-:Y:S02]  /*7ec0*/  SHF.R.S32.HI R7, RZ, 0x18, R7 ;  /* 0x00000018ff077819 */ /* 0x000fe40000011407 */
[----:B------:R-:W-:Y:S01]  /*7ed0*/  SHF.L.U32 R2, R99, 0x10, RZ ;  /* 0x0000001063027819 */ /* 0x000fe200000006ff */
[----:B------:R1:W-:Y:S01]  /*7ee0*/  STS.128 [R153+UR49+0xa200], R84 ;  /* 0x00a2005499007988 */ /* 0x0003e20008000c31 */
[----:B------:R-:W-:Y:S01]  /*7ef0*/  SHF.R.S32.HI R0, RZ, 0x18, R98 ;  /* 0x00000018ff007819 */ /* 0x000fe20000011462 */
[----:B------:R-:W-:Y:S01]  /*7f00*/  IMAD R58, R7, R82, R58 ;  /* 0x00000052073a7224 */ /* 0x000fe200078e023a */
[----:B------:R-:W-:Y:S02]  /*7f10*/  I2IP.S8.S32.SAT R16, R17, R16, R18 ;  /* 0x0000001011107239 */ /* 0x000fe40000001412 */
[----:B------:R-:W-:Y:S01]  /*7f20*/  I2IP.S8.S32.SAT R17, R27, R22, RZ ;  /* 0x000000161b117239 */ /* 0x000fe200000014ff */
[----:B------:R-:W-:Y:S01]  /*7f30*/  IMAD R63, R0, R82, R63 ;  /* 0x00000052003f7224 */ /* 0x000fe200078e023f */
[----:B------:R-:W-:Y:S02]  /*7f40*/  I2IP.S8.S32.SAT R18, R31, R26, RZ ;  /* 0x0000001a1f127239 */ /* 0x000fe400000014ff */
[----:B------:R-:W-:Y:S02]  /*7f50*/  I2IP.S8.S32.SAT R19, R35, R30, RZ ;  /* 0x0000001e23137239 */ /* 0x000fe400000014ff */
[C---:B------:R-:W-:Y:S02]  /*7f60*/  PRMT R3, R99.reuse, 0x8880, RZ ;  /* 0x0000888063037816 */ /* 0x040fe400000000ff */
[----:B------:R-:W-:Y:S02]  /*7f70*/  SHF.L.U32 R5, R99, 0x8, RZ ;  /* 0x0000000863057819 */ /* 0x000fe400000006ff */
[----:B------:R-:W-:Y:S01]  /*7f80*/  SHF.R.S32.HI R2, RZ, 0x18, R2 ;  /* 0x00000018ff027819 */ /* 0x000fe20000011402 */
[----:B------:R-:W-:Y:S01]  /*7f90*/  IMAD R60, R3, R82, R60 ;  /* 0x00000052033c7224 */ /* 0x000fe200078e023c */
[----:B------:R-:W-:Y:S02]  /*7fa0*/  I2IP.S8.S32.SAT R17, R21, R20, R17 ;  /* 0x0000001415117239 */ /* 0x000fe40000001411 */
[----:B------:R-:W-:Y:S01]  /*7fb0*/  I2IP.S8.S32.SAT R18, R25, R24, R18 ;  /* 0x0000001819127239 */ /* 0x000fe20000001412 */
[----:B------:R-:W-:Y:S01]  /*7fc0*/  IMAD R61, R2, R82, R61 ;  /* 0x00000052023d7224 */ /* 0x000fe200078e023d */
[----:B------:R-:W-:Y:S02]  /*7fd0*/  I2IP.S8.S32.SAT R19, R29, R28, R19 ;  /* 0x0000001c1d137239 */ /* 0x000fe40000001413 */
[----:B------:R-:W-:Y:S02]  /*7fe0*/  SHF.R.S32.HI R5, RZ, 0x18, R5 ;  /* 0x00000018ff057819 */ /* 0x000fe40000011405 */
[----:B------:R-:W-:Y:S01]  /*7ff0*/  SHF.R.S32.HI R4, RZ, 0x18, R99 ;  /* 0x00000018ff047819 */ /* 0x000fe20000011463 */
[----:B------:R1:W-:Y:S01]  /*8000*/  STS.128 [R172+0xa200], R16 ;  /* 0x00a20010ac007388 */ /* 0x0003e20000000c00 */
[----:B------:R-:W-:Y:S01]  /*8010*/  I2IP.S8.S32.SAT R34, R39, R34, RZ ;  /* 0x0000002227227239 */ /* 0x000fe200000014ff */
[----:B------:R-:W-:Y:S01]  /*8020*/  IMAD R62, R5, R82, R62 ;  /* 0x00000052053e7224 */ /* 0x000fe200078e023e */
[----:B------:R-:W-:Y:S01]  /*8030*/  I2IP.S8.S32.SAT R38, R43, R38, RZ ;  /* 0x000000262b267239 */ /* 0x000fe200000014ff */
[----:B------:R-:W-:Y:S01]  /*8040*/  IMAD R67, R4, R82, R67 ;  /* 0x0000005204437224 */ /* 0x000fe200078e0243 */
[----:B------:R-:W-:Y:S02]  /*8050*/  I2IP.S8.S32.SAT R42, R47, R42, RZ ;  /* 0x0000002a2f2a7239 */ /* 0x000fe400000014ff */
[----:B------:R-:W-:Y:S02]  /*8060*/  I2IP.S8.S32.SAT R35, R51, R46, RZ ;  /* 0x0000002e33237239 */ /* 0x000fe400000014ff */
[----:B------:R-:W-:Y:S02]  /*8070*/  I2IP.S8.S32.SAT R32, R33, R32, R34 ;  /* 0x0000002021207239 */ /* 0x000fe40000001422 */
[----:B------:R-:W-:Y:S02]  /*8080*/  I2IP.S8.S32.SAT R33, R37, R36, R38 ;  /* 0x0000002425217239 */ /* 0x000fe40000001426 */
[----:B------:R-:W-:Y:S02]  /*8090*/  I2IP.S8.S32.SAT R34, R41, R40, R42 ;  /* 0x0000002829227239 */ /* 0x000fe4000000142a */
[----:B------:R-:W-:Y:S02]  /*80a0*/  I2IP.S8.S32.SAT R35, R45, R44, R35 ;  /* 0x0000002c2d237239 */ /* 0x000fe40000001423 */
[----:B------:R-:W-:Y:S02]  /*80b0*/  I2IP.S8.S32.SAT R50, R55, R50, RZ ;  /* 0x0000003237327239 */ /* 0x000fe400000014ff */
[----:B------:R-:W-:Y:S01]  /*80c0*/  I2IP.S8.S32.SAT R54, R59, R54, RZ ;  /* 0x000000363b367239 */ /* 0x000fe200000014ff */
[----:B------:R1:W-:Y:S01]  /*80d0*/  STS.128 [R171+0xa200], R32 ;  /* 0x00a20020ab007388 */ /* 0x0003e20000000c00 */
[----:B------:R-:W-:Y:S02]  /*80e0*/  I2IP.S8.S32.SAT R58, R63, R58, RZ ;  /* 0x0000003a3f3a7239 */ /* 0x000fe400000014ff */
[----:B------:R-:W-:Y:S02]  /*80f0*/  I2IP.S8.S32.SAT R62, R67, R62, RZ ;  /* 0x0000003e433e7239 */ /* 0x000fe400000014ff */
[----:B------:R-:W-:Y:S02]  /*8100*/  I2IP.S8.S32.SAT R48, R49, R48, R50 ;  /* 0x0000003031307239 */ /* 0x000fe40000001432 */
[----:B------:R-:W-:Y:S02]  /*8110*/  I2IP.S8.S32.SAT R49, R53, R52, R54 ;  /* 0x0000003435317239 */ /* 0x000fe40000001436 */
[----:B------:R-:W-:Y:S02]  /*8120*/  I2IP.S8.S32.SAT R50, R57, R56, R58 ;  /* 0x0000003839327239 */ /* 0x000fe4000000143a */
[----:B------:R-:W-:Y:S02]  /*8130*/  I2IP.S8.S32.SAT R51, R61, R60, R62 ;  /* 0x0000003c3d337239 */ /* 0x000fe4000000143e */
[----:B------:R-:W-:Y:S02]  /*8140*/  LEA R0, R160, UR49, 0x3 ;  /* 0x00000031a0007c11 */ /* 0x000fe4000f8e18ff */
[----:B------:R-:W-:Y:S01]  /*8150*/  @P6 SHF.L.U32 R3, R159, 0x1f, RZ ;  /* 0x0000001f9f036819 */ /* 0x000fe200000006ff */
        /* <DEDUP_REMOVED lines=9> */
[----:B------:R-:W-:Y:S02]  /*81f0*/  UIADD3 UR8, UP0, UPT, UR52, 0x680, URZ ;  /* 0x0000068034087890 */ /* 0x000fe4000ff1e0ff */
[----:B------:R-:W-:Y:S02]  /*8200*/  UIADD3 UR5, UPT, UPT, UR41, 0x40, URZ ;  /* 0x0000004029057890 */ /* 0x000fe4000fffe0ff */
[----:B------:R-:W-:Y:S02]  /*8210*/  UIADD3 UR4, UPT, UPT, UR49, 0xa200, URZ ;  /* 0x0000a20031047890 */ /* 0x000fe4000fffe0ff */
[----:B------:R-:W-:Y:S01]  /*8220*/  UIADD3.X UR9, UPT, UPT, URZ, UR53, URZ, UP0, !UPT ;  /* 0x00000035ff097290 */ /* 0x000fe200087fe4ff */
[----:B------:R-:W-:Y:S01]  /*8230*/  UMOV UR6, UR42 ;  /* 0x0000002a00067c82 */ /* 0x000fe20008000000 */
[----:B------:R-:W-:Y:S07]  /*8240*/  UMOV UR7, UR36 ;  /* 0x0000002400077c82 */ /* 0x000fee0008000000 */
[----:B------:R2:W-:Y:S01]  /*8250*/  UTMASTG.3D [UR4], [UR8] ;  /* 0x00000004080073b5 */ /* 0x0005e20008010000 */
[----:B------:R0:W-:Y:S01]  /*8260*/  UTMACMDFLUSH ;  /* 0x00000000000079b7 */ /* 0x0001e20000000000 */
[----:B--2---:R-:W-:Y:S04]  /*8270*/  DEPBAR.LE SB0, 0x1 ;  /* 0x000080400000791a */ /* 0x004fe80000000000 */
.L_x_104:
[----:B------:R-:W-:Y:S05]  /*8280*/  BSYNC.RECONVERGENT B0 ;  /* 0x0000000000007941 */ /* 0x000fea0003800200 */
.L_x_103:
        /* <DEDUP_REMOVED lines=16> */
.L_x_108:
[----:B------:R-:W-:Y:S05]  /*8390*/  BSYNC B0 ;  /* 0x0000000000007941 */ /* 0x000fea0003800000 */
.L_x_107:
        /* <DEDUP_REMOVED lines=19> */
[----:B--234-:R-:W-:Y:S02]  /*84d0*/  LOP3.LUT R159, R159, R0, RZ, 0x3c, !PT ;  /* 0x000000009f9f7212 */ /* 0x01cfe400078e3cff */
.L_x_106:
[----:B------:R-:W-:Y:S05]  /*84e0*/  BSYNC B1 ;  /* 0x0000000000017941 */ /* 0x000fea0003800000 */
.L_x_105:
[----:B------:R-:W-:Y:S05]  /*84f0*/  VIADD R3, R80, 0x80 ;  /* 0x0000008050037836 */ /* 0x000fea0000000000 */
        /* <DEDUP_REMOVED lines=9> */
[----:B------:R-:W3:Y:S01]  /*8590*/  LDCU.64 UR6, c[0x4][0x80] ;  /* 0x01001000ff0677ac */ /* 0x000ee20008000a00 */
[----:B------:R-:W4:Y:S01]  /*85a0*/  LDC.64 R2, c[0x4][R3] ;  /* 0x0100000003027b82 */ /* 0x000f220000000a00 */
[----:B------:R-:W5:Y:S01]  /*85b0*/  LDCU.64 UR4, c[0x4][0x18] ;  /* 0x01000300ff0477ac */ /* 0x000f620008000a00 */
[----:B--2---:R-:W-:Y:S01]  /*85c0*/  MOV R5, UR9 ;  /* 0x0000000900057c02 */ /* 0x004fe20008000f00 */
[----:B------:R-:W-:Y:S01]  /*85d0*/  IMAD.U32 R4, RZ, RZ, UR8 ;  /* 0x00000008ff047e24 */ /* 0x000fe2000f8e00ff */
[----:B---3--:R-:W-:Y:S01]  /*85e0*/  MOV R7, UR7 ;  /* 0x0000000700077c02 */ /* 0x008fe20008000f00 */
[----:B------:R-:W-:Y:S01]  /*85f0*/  IMAD.U32 R6, RZ, RZ, UR6 ;  /* 0x00000006ff067e24 */ /* 0x000fe2000f8e00ff */
[----:B-----5:R-:W-:Y:S01]  /*8600*/  MOV R11, UR5 ;  /* 0x00000005000b7c02 */ /* 0x020fe20008000f00 */
[----:B------:R-:W-:Y:S02]  /*8610*/  IMAD.U32 R10, RZ, RZ, UR4 ;  /* 0x00000004ff0a7e24 */ /* 0x000fe4000f8e00ff */
[----:B------:R-:W-:Y:S07]  /*8620*/  LEPC R20, `(.L_x_110) ;  /* 0x000000001014794e */ /* 0x000fee0000000000 */
[----:B-1--4-:R-:W-:Y:S05]  /*8630*/  CALL.ABS.NOINC R2 ;  /* 0x0000000002007343 */ /* 0x012fea0003c00000 */
.L_x_110:
[----:B------:R-:W-:Y:S05]  /*8640*/  WARPSYNC.ALL ;  /* 0x0000000000007948 */ /* 0x000fea0003800000 */
[----:B------:R-:W-:Y:S01]  /*8650*/  R2UR UR4, R80 ;  /* 0x00000000500472ca */ /* 0x000fe200000e0000 */
[----:B------:R-:W-:Y:S01]  /*8660*/  BSSY.RECONVERGENT B0, `(.L_x_111) ;  /* 0x000011f000007945 */ /* 0x000fe20003800200 */
[C---:B------:R-:W-:Y:S02]  /*8670*/  PRMT R81, R100.reuse, 0x8880, RZ ;  /* 0x0000888064517816 */ /* 0x040fe400000000ff */
[C---:B-1----:R-:W-:Y:S02]  /*8680*/  SHF.L.U32 R84, R100.reuse, 0x8, RZ ;  /* 0x0000000864547819 */ /* 0x042fe400000006ff */
[----:B------:R-:W-:Y:S02]  /*8690*/  SHF.L.U32 R83, R100, 0x10, RZ ;  /* 0x0000001064537819 */ /* 0x000fe400000006ff */
[----:B------:R-:W-:Y:S02]  /*86a0*/  SHF.R.S32.HI R84, RZ, 0x18, R84 ;  /* 0x00000018ff547819 */ /* 0x000fe40000011454 */
[----:B------:R-:W-:Y:S02]  /*86b0*/  SHF.R.S32.HI R83, RZ, 0x18, R83 ;  /* 0x00000018ff537819 */ /* 0x000fe40000011453 */
[----:B------:R-:W-:Y:S01]  /*86c0*/  ISETP.NE.AND P0, PT, R167, RZ, PT ;  /* 0x000000ffa700720c */ /* 0x000fe20003f05270 */
[----:B------:R-:W1:Y:S01]  /*86d0*/  LDTM.x64 R4, tmem[UR4+0x80] ;  /* 0x00008004000479ee */ /* 0x000e620008340000 */
[----:B------:R-:W-:Y:S01]  /*86e0*/  ISETP.NE.AND P6, PT, R117, RZ, PT ;  /* 0x000000ff7500720c */ /* 0x000fe20003fc5270 */
[C---:B-1----:R-:W-:Y:S02]  /*86f0*/  IMAD R0, R78.reuse, R4, RZ ;  /* 0x000000044e007224 */ /* 0x042fe400078e02ff */
        /* <DEDUP_REMOVED lines=141> */
[C---:B------:R-:W-:Y:S01]  /*8fd0*/  PRMT R3, R92.reuse, 0x8880, RZ ;  /* 0x000088805c037816 */ /* 0x040fe200000000ff */
        /* <DEDUP_REMOVED lines=124> */
[----:B------:R-:W-:Y:S02]  /*97a0*/  UIADD3 UR8, UP0, UPT, UR52, 0x680, URZ ;  /* 0x0000068034087890 */ /* 0x000fe4000ff1e0ff */
[----:B------:R-:W-:Y:S02]  /*97b0*/  UIADD3 UR5, UPT, UPT, UR41, 0x80, URZ ;  /* 0x0000008029057890 */ /* 0x000fe4000fffe0ff */
[----:B------:R-:W-:Y:S01]  /*97c0*/  MOV R166, UR10 ;  /* 0x0000000a00a67c02 */ /* 0x000fe20008000f00 */
[----:B------:R-:W-:Y:S01]  /*97d0*/  UIADD3.X UR9, UPT, UPT, URZ, UR53, URZ, UP0, !UPT ;  /* 0x00000035ff097290 */ /* 0x000fe200087fe4ff */
[----:B------:R-:W-:Y:S02]  /*97e0*/  UMOV UR6, UR42 ;  /* 0x0000002a00067c82 */ /* 0x000fe40008000000 */
[----:B------:R-:W-:Y:S01]  /*97f0*/  R2UR UR4, R166 ;  /* 0x00000000a60472ca */ /* 0x000fe200000e0000 */
[----:B------:R-:W-:Y:S11]  /*9800*/  UMOV UR7, UR36 ;  /* 0x0000002400077c82 */ /* 0x000ff60008000000 */
[----:B------:R-:W-:Y:S01]  /*9810*/  @!UPT UIADD3 URZ, UPT, UPT, URZ, URZ, URZ ;  /* 0x000000fffffff290 */ /* 0x000fe2000fffe0ff */
[----:B------:R2:W-:Y:S01]  /*9820*/  UTMASTG.3D [UR4], [UR8] ;  /* 0x00000004080073b5 */ /* 0x0005e20008010000 */
[----:B------:R0:W-:Y:S01]  /*9830*/  UTMACMDFLUSH ;  /* 0x00000000000079b7 */ /* 0x0001e20000000000 */
[----:B--2---:R-:W-:Y:S04]  /*9840*/  DEPBAR.LE SB0, 0x1 ;  /* 0x000080400000791a */ /* 0x004fe80000000000 */
.L_x_112:
[----:B------:R-:W-:Y:S05]  /*9850*/  BSYNC.RECONVERGENT B0 ;  /* 0x0000000000007941 */ /* 0x000fea0003800200 */
.L_x_111:
        /* <DEDUP_REMOVED lines=16> */
.L_x_116:
[----:B------:R-:W-:Y:S05]  /*9960*/  BSYNC B0 ;  /* 0x0000000000007941 */ /* 0x000fea0003800000 */
.L_x_115:
        /* <DEDUP_REMOVED lines=20> */
.L_x_114:
[----:B------:R-:W-:Y:S05]  /*9ab0*/  BSYNC B1 ;  /* 0x0000000000017941 */ /* 0x000fea0003800000 */
.L_x_113:
        /* <DEDUP_REMOVED lines=21> */
.L_x_118:
[----:B------:R-:W-:Y:S01]  /*9c10*/  ISETP.NE.AND P0, PT, R167, RZ, PT ;  /* 0x000000ffa700720c */ /* 0x000fe20003f05270 */
[----:B------:R-:W-:Y:S05]  /*9c20*/  WARPSYNC.ALL ;  /* 0x0000000000007948 */ /* 0x000fea0003800000 */
[----:B------:R-:W-:Y:S01]  /*9c30*/  IMAD.U32 R140, R102, 0x10000, RZ ;  /* 0x00010000668c7824 */ /* 0x000fe200078e00ff */
[----:B------:R-:W-:Y:S01]  /*9c40*/  R2UR UR4, R80 ;  /* 0x00000000500472ca */ /* 0x000fe200000e0000 */
[----:B------:R-:W-:Y:S01]  /*9c50*/  IMAD.U32 R134, R88, 0x10000, RZ ;  /* 0x0001000058867824 */ /* 0x000fe200078e00ff */
[C---:B------:R-:W-:Y:S01]  /*9c60*/  SHF.L.U32 R0, R100.reuse, 0x10, RZ ;  /* 0x0000001064007819 */ /* 0x040fe200000006ff */
[----:B-1----:R-:W-:Y:S01]  /*9c70*/  IMAD.U32 R119, R93, 0x10000, RZ ;  /* 0x000100005d777824 */ /* 0x002fe200078e00ff */
[----:B------:R-:W-:Y:S01]  /*9c80*/  PRMT R3, R100, 0x8880, RZ ;  /* 0x0000888064037816 */ /* 0x000fe200000000ff */
[----:B------:R-:W-:Y:S01]  /*9c90*/  IMAD.U32 R104, R98, 0x10000, RZ ;  /* 0x0001000062687824 */ /* 0x000fe200078e00ff */
[----:B------:R-:W-:Y:S01]  /*9ca0*/  SHF.L.U32 R81, R100, 0x8, RZ ;  /* 0x0000000864517819 */ /* 0x000fe200000006ff */
[----:B------:R-:W-:Y:S01]  /*9cb0*/  IMAD.SHL.U32 R127, R90, 0x100, RZ ;  /* 0x000001005a7f7824 */ /* 0x000fe200078e00ff */
[----:B------:R-:W-:Y:S01]  /*9cc0*/  SHF.R.S32.HI R0, RZ, 0x18, R0 ;  /* 0x00000018ff007819 */ /* 0x000fe20000011400 */
[----:B------:R-:W-:Y:S01]  /*9cd0*/  IMAD.SHL.U32 R112, R95, 0x100, RZ ;  /* 0x000001005f707824 */ /* 0x000fe200078e00ff */
[----:B------:R-:W-:Y:S01]  /*9ce0*/  SHF.R.S32.HI R81, RZ, 0x18, R81 ;  /* 0x00000018ff517819 */ /* 0x000fe20000011451 */
[----:B------:R-:W-:Y:S01]  /*9cf0*/  BSSY.RECONVERGENT B0, `(.L_x_119) ;  /* 0x0000121000007945 */ /* 0x000fe20003800200 */
[----:B------:R-:W-:Y:S01]  /*9d00*/  SHF.R.S32.HI R2, RZ, 0x18, R100 ;  /* 0x00000018ff027819 */ /* 0x000fe20000011464 */
[----:B------:R-:W1:Y:S01]  /*9d10*/  LDTM.x64 R4, tmem[UR4+0xc0] ;  /* 0x0000c004000479ee */ /* 0x000e620008340000 */
[----:B------:R-:W-:Y:S01]  /*9d20*/  NOP ;  /* 0x0000000000007918 */ /* 0x000fe20000000000 */
[----:B------:R-:W-:Y:S02]  /*9d30*/  SHF.R.S32.HI R84, RZ, 0x18, R101 ;  /* 0x00000018ff547819 */ /* 0x000fe40000011465 */
[----:B------:R-:W-:Y:S02]  /*9d40*/  SHF.R.S32.HI R85, RZ, 0x18, R102 ;  /* 0x00000018ff557819 */ /* 0x000fe40000011466 */
[----:B------:R-:W-:Y:S02]  /*9d50*/  SHF.R.S32.HI R86, RZ, 0x18, R103 ;  /* 0x00000018ff567819 */ /* 0x000fe40000011467 */
[----:B------:R-:W-:Y:S02]  /*9d60*/  SHF.R.S32.HI R87, RZ, 0x18, R88 ;  /* 0x00000018ff577819 */ /* 0x000fe40000011458 */
[----:B------:R-:W-:Y:S02]  /*9d70*/  R2UR UR5, R108 ;  /* 0x000000006c0572ca */ /* 0x000fe400000e0000 */
[C---:B------:R-:W-:Y:S02]  /*9d80*/  PRMT R143, R101.reuse, 0x8880, RZ ;  /* 0x00008880658f7816 */ /* 0x040fe400000000ff */
[----:B------:R-:W-:Y:S02]  /*9d90*/  SHF.L.U32 R83, R101, 0x10, RZ ;  /* 0x0000001065537819 */ /* 0x000fe400000006ff */
[----:B------:R-:W-:Y:S02]  /*9da0*/  PRMT R141, R102, 0x8880, RZ ;  /* 0x00008880668d7816 */ /* 0x000fe400000000ff */
[----:B------:R-:W-:Y:S02]  /*9db0*/  SHF.R.S32.HI R83, RZ, 0x18, R83 ;  /* 0x00000018ff537819 */ /* 0x000fe40000011453 */
[C---:B------:R-:W-:Y:S02]  /*9dc0*/  PRMT R138, R103.reuse, 0x8880, RZ ;  /* 0x00008880678a7816 */ /* 0x040fe400000000ff */
[----:B------:R-:W-:Y:S01]  /*9dd0*/  SHF.L.U32 R137, R103, 0x10, RZ ;  /* 0x0000001067897819 */ /* 0x000fe200000006ff */
[----:B------:R-:W-:Y:S01]  /*9de0*/  UIADD3 UR5, UPT, UPT, UR5, 0xb0, URZ ;  /* 0x000000b005057890 */ /* 0x000fe2000fffe0ff */
[----:B-1----:R-:W-:Y:S01]  /*9df0*/  IMAD R4, R78, R4, RZ ;  /* 0x000000044e047224 */ /* 0x002fe200078e02ff */
[----:B------:R-:W-:Y:S01]  /*9e00*/  PRMT R135, R88, 0x8880, RZ ;  /* 0x0000888058877816 */ /* 0x000fe200000000ff */
[C---:B------:R-:W-:Y:S01]  /*9e10*/  IMAD R5, R78.reuse, R5, RZ ;  /* 0x000000054e057224 */ /* 0x040fe200078e02ff */
[----:B------:R-:W-:Y:S01]  /*9e20*/  UPRMT UR5, UR37, 0x654, UR5 ;  /* 0x0000065425057896 */ /* 0x000fe20008000005 */
[----:B------:R-:W-:Y:S01]  /*9e30*/  IMAD R4, R3, R82, R4 ;  /* 0x0000005203047224 */ /* 0x000fe200078e0204 */
[C---:B------:R-:W-:Y:S01]  /*9e40*/  PRMT R132, R89.reuse, 0x8880, RZ ;  /* 0x0000888059847816 */ /* 0x040fe200000000ff */
[----:B------:R-:W-:Y:S01]  /*9e50*/  IMAD R6, R78, R6, RZ ;  /* 0x000000064e067224 */ /* 0x000fe200078e02ff */
[----:B------:R-:W-:Y:S01]  /*9e60*/  SHF.L.U32 R131, R89, 0x10, RZ ;  /* 0x0000001059837819 */ /* 0x000fe200000006ff */
[----:B------:R-:W-:Y:S01]  /*9e70*/  IMAD R5, R0, R82, R5 ;  /* 0x0000005200057224 */ /* 0x000fe200078e0205 */
[----:B------:R-:W-:Y:S01]  /*9e80*/  PRMT R129, R90, 0x8880, RZ ;  /* 0x000088805a817816 */ /* 0x000fe200000000ff */
[----:B------:R-:W-:Y:S01]  /*9e90*/  IMAD R0, R78, R16, RZ ;  /* 0x000000104e007224 */ /* 0x000fe200078e02ff */
[----:B------:R-:W-:Y:S01]  /*9ea0*/  SHF.L.U32 R128, R90, 0x10, RZ ;  /* 0x000000105a807819 */ /* 0x000fe200000006ff */
[C---:B------:R-:W-:Y:S01]  /*9eb0*/  IMAD R7, R78.reuse, R7, RZ ;  /* 0x000000074e077224 */ /* 0x040fe200078e02ff */
[----:B------:R-:W-:Y:S01]  /*9ec0*/  SYNCS.ARRIVE.TRANS64.RED.A1T0 RZ, [UR5], RZ ;  /* 0x000000ffffff79a7 */ /* 0x000fe20008100405 */
[C---:B------:R-:W-:Y:S01]  /*9ed0*/  IMAD R16, R78.reuse, R20, RZ ;  /* 0x000000144e107224 */ /* 0x040fe200078e02ff */
[C---:B------:R-:W-:Y:S01]  /*9ee0*/  PRMT R126, R91.reuse, 0x8880, RZ ;  /* 0x000088805b7e7816 */ /* 0x040fe200000000ff */
[C---:B------:R-:W-:Y:S01]  /*9ef0*/  IMAD R20, R78.reuse, R24, RZ ;  /* 0x000000184e147224 */ /* 0x040fe200078e02ff */
[----:B------:R-:W-:Y:S01]  /*9f00*/  SHF.L.U32 R125, R91, 0x10, RZ ;  /* 0x000000105b7d7819 */ /* 0x000fe200000006ff */
[----:B------:R-:W-:Y:S01]  /*9f10*/  IMAD R6, R81, R82, R6 ;  /* 0x0000005251067224 */ /* 0x000fe200078e0206 */
[----:B------:R-:W-:Y:S01]  /*9f20*/  MOV R81, R143 ;  /* 0x0000008f00517202 */ /* 0x000fe20000000f00 */
[----:B------:R-:W-:Y:S01]  /*9f30*/  IMAD R24, R78, R28, RZ ;  /* 0x0000001c4e187224 */ /* 0x000fe200078e02ff */
[----:B------:R-:W-:Y:S01]  /*9f40*/  PRMT R123, R92, 0x8880, RZ ;  /* 0x000088805c7b7816 */ /* 0x000fe200000000ff */
[----:B------:R-:W-:Y:S01]  /*9f50*/  IMAD R28, R78, R32, RZ ;  /* 0x000000204e1c7224 */ /* 0x000fe200078e02ff */
[----:B------:R-:W-:Y:S01]  /*9f60*/  SHF.L.U32 R122, R92, 0x10, RZ ;  /* 0x000000105c7a7819 */ /* 0x000fe200000006ff */
[----:B------:R-:W-:Y:S01]  /*9f70*/  IMAD R7, R2, R82, R7 ;  /* 0x0000005202077224 */ /* 0x000fe200078e0207 */
[----:B------:R-:W-:Y:S01]  /*9f80*/  PRMT R120, R93, 0x8880, RZ ;  /* 0x000088805d787816 */ /* 0x000fe200000000ff */
[----:B------:R-:W-:Y:S01]  /*9f90*/  IMAD R32, R78, R36, RZ ;  /* 0x000000244e207224 */ /* 0x000fe200078e02ff */
[----:B------:R-:W-:Y:S01]  /*9fa0*/  PRMT R117, R94, 0x8880, RZ ;  /* 0x000088805e757816 */ /* 0x000fe200000000ff */
[----:B------:R-:W-:Y:S01]  /*9fb0*/  IMAD R2, R78, R17, RZ ;  /* 0x000000114e027224 */ /* 0x000fe200078e02ff */
[----:B------:R-:W-:Y:S01]  /*9fc0*/  SHF.L.U32 R116, R94, 0x10, RZ ;  /* 0x000000105e747819 */ /* 0x000fe200000006ff */
[----:B------:R-:W-:Y:S01]  /*9fd0*/  IMAD R36, R78, R40, RZ ;  /* 0x000000284e247224 */ /* 0x000fe200078e02ff */
[----:B------:R-:W-:Y:S01]  /*9fe0*/  SHF.L.U32 R115, R94, 0x8, RZ ;  /* 0x000000085e737819 */ /* 0x000fe200000006ff */
[C---:B------:R-:W-:Y:S01]  /*9ff0*/  IMAD R17, R78.reuse, R21, RZ ;  /* 0x000000154e117224 */ /* 0x040fe200078e02ff */
[C---:B------:R-:W-:Y:S01]  /*a000*/  PRMT R114, R95.reuse, 0x8880, RZ ;  /* 0x000088805f727816 */ /* 0x040fe200000000ff */
[C---:B------:R-:W-:Y:S01]  /*a010*/  IMAD R40, R78.reuse, R44, RZ ;  /* 0x0000002c4e287224 */ /* 0x040fe200078e02ff */
[----:B------:R-:W-:Y:S01]  /*a020*/  SHF.L.U32 R113, R95, 0x10, RZ ;  /* 0x000000105f717819 */ /* 0x000fe200000006ff */
[----:B------:R-:W-:Y:S01]  /*a030*/  IMAD R21, R78, R25, RZ ;  /* 0x000000194e157224 */ /* 0x000fe200078e02ff */
[----:B------:R-:W-:Y:S01]  /*a040*/  PRMT R111, R96, 0x8880, RZ ;  /* 0x00008880606f7816 */ /* 0x000fe200000000ff */
        /* <DEDUP_REMOVED lines=8> */
[C---:B------:R-:W-:Y:S01]  /*a0d0*/  IMAD R52, R78.reuse, R56, RZ ;  /* 0x000000384e347224 */ /* 0x040fe200078e02ff */
[----:B------:R-:W-:Y:S01]  /*a0e0*/  SHF.L.U32 R142, R101, 0x8, RZ ;  /* 0x00000008658e7819 */ /* 0x000fe200000006ff */
[C---:B------:R-:W-:Y:S01]  /*a0f0*/  IMAD R8, R78.reuse, R8, RZ ;  /* 0x000000084e087224 */ /* 0x040fe200078e02ff */
[C---:B------:R-:W-:Y:S01]  /*a100*/  SHF.L.U32 R101, R99.reuse, 0x10, RZ ;  /* 0x0000001063657819 */ /* 0x040fe200000006ff */
[----:B------:R-:W-:Y:S01]  /*a110*/  IMAD R33, R78, R37, RZ ;  /* 0x000000254e217224 */ /* 0x000fe200078e02ff */
[----:B------:R-:W-:Y:S01]  /*a120*/  SHF.L.U32 R139, R102, 0x8, RZ ;  /* 0x00000008668b7819 */ /* 0x000fe200000006ff */
[C---:B------:R-:W-:Y:S01]  /*a130*/  IMAD R56, R78.reuse, R60, RZ ;  /* 0x0000003c4e387224 */ /* 0x040fe200078e02ff */
[----:B------:R-:W-:Y:S01]  /*a140*/  PRMT R102, R99, 0x8880, RZ ;  /* 0x0000888063667816 */ /* 0x000fe200000000ff */
[C---:B------:R-:W-:Y:S01]  /*a150*/  IMAD R37, R78.reuse, R41, RZ ;  /* 0x000000294e257224 */ /* 0x040fe200078e02ff */
[----:B------:R-:W-:Y:S01]  /*a160*/  SHF.L.U32 R136, R103, 0x8, RZ ;  /* 0x0000000867887819 */ /* 0x000fe200000006ff */
[C---:B------:R-:W-:Y:S01]  /*a170*/  IMAD R60, R78.reuse, R64, RZ ;  /* 0x000000404e3c7224 */ /* 0x040fe200078e02ff */
[----:B------:R-:W-:Y:S01]  /*a180*/  I2IP.S8.S32.SAT R64, R7, R6, RZ ;  /* 0x0000000607407239 */ /* 0x000fe200000014ff */
[C---:B------:R-:W-:Y:S01]  /*a190*/  IMAD R9, R78.reuse, R9, RZ ;  /* 0x000000094e097224 */ /* 0x040fe200078e02ff */
[----:B------:R-:W-:Y:S01]  /*a1a0*/  SHF.R.S32.HI R6, RZ, 0x18, R140 ;  /* 0x00000018ff067819 */ /* 0x000fe2000001148c */
[C---:B------:R-:W-:Y:S01]  /*a1b0*/  IMAD R41, R78.reuse, R45, RZ ;  /* 0x0000002d4e297224 */ /* 0x040fe200078e02ff */
[----:B------:R-:W-:Y:S01]  /*a1c0*/  SHF.R.S32.HI R7, RZ, 0x18, R142 ;  /* 0x00000018ff077819 */ /* 0x000fe2000001148e */
[----:B------:R-:W-:Y:S01]  /*a1d0*/  IMAD R45, R78, R49, RZ ;  /* 0x000000314e2d7224 */ /* 0x000fe200078e02ff */
[----:B------:R-:W-:Y:S01]  /*a1e0*/  SHF.L.U32 R133, R88, 0x8, RZ ;  /* 0x0000000858857819 */ /* 0x000fe200000006ff */
[C---:B------:R-:W-:Y:S01]  /*a1f0*/  IMAD R10, R78.reuse, R10, RZ ;  /* 0x0000000a4e0a7224 */ /* 0x040fe200078e02ff */
[----:B------:R-:W-:Y:S01]  /*a200*/  SHF.R.S32.HI R88, RZ, 0x18, R89 ;  /* 0x00000018ff587819 */ /* 0x000fe20000011459 */
[C---:B------:R-:W-:Y:S01]  /*a210*/  IMAD R49, R78.reuse, R53, RZ ;  /* 0x000000354e317224 */ /* 0x040fe200078e02ff */
[----:B------:R-:W-:Y:S01]  /*a220*/  SHF.L.U32 R130, R89, 0x8, RZ ;  /* 0x0000000859827819 */ /* 0x000fe200000006ff */
[-C--:B------:R-:W-:Y:S01]  /*a230*/  IMAD R8, R81, R82.reuse, R8 ;  /* 0x0000005251087224 */ /* 0x080fe200078e0208 */
[----:B------:R-:W-:Y:S01]  /*a240*/  SHF.R.S32.HI R81, RZ, 0x18, R139 ;  /* 0x00000018ff517819 */ /* 0x000fe2000001148b */
[C---:B------:R-:W-:Y:S01]  /*a250*/  IMAD R53, R78.reuse, R57, RZ ;  /* 0x000000394e357224 */ /* 0x040fe200078e02ff */
[----:B------:R-:W-:Y:S01]  /*a260*/  SHF.R.S32.HI R89, RZ, 0x18, R90 ;  /* 0x00000018ff597819 */ /* 0x000fe2000001145a */
[C---:B------:R-:W-:Y:S01]  /*a270*/  IMAD R11, R78.reuse, R11, RZ ;  /* 0x0000000b4e0b7224 */ /* 0x040fe200078e02ff */
[----:B------:R-:W-:Y:S01]  /*a280*/  SHF.R.S32.HI R90, RZ, 0x18, R91 ;  /* 0x00000018ff5a7819 */ /* 0x000fe2000001145b */
[C---:B------:R-:W-:Y:S01]  /*a290*/  IMAD R57, R78.reuse, R61, RZ ;  /* 0x0000003d4e397224 */ /* 0x040fe200078e02ff */
[----:B------:R-:W-:Y:S01]  /*a2a0*/  SHF.L.U32 R124, R91, 0x8, RZ ;  /* 0x000000085b7c7819 */ /* 0x000fe200000006ff */
[----:B------:R-:W-:Y:S01]  /*a2b0*/  IMAD R9, R83, R82, R9 ;  /* 0x0000005253097224 */ /* 0x000fe200078e0209 */
[----:B------:R-:W-:Y:S01]  /*a2c0*/  SHF.R.S32.HI R91, RZ, 0x18, R92 ;  /* 0x00000018ff5b7819 */ /* 0x000fe2000001145c */
[----:B------:R-:W-:Y:S01]  /*a2d0*/  IMAD R61, R78, R65, RZ ;  /* 0x000000414e3d7224 */ /* 0x000fe200078e02ff */
[----:B------:R-:W-:Y:S01]  /*a2e0*/  SHF.L.U32 R121, R92, 0x8, RZ ;  /* 0x000000085c797819 */ /* 0x000fe200000006ff */
[C---:B------:R-:W-:Y:S01]  /*a2f0*/  IMAD R12, R78.reuse, R12, RZ ;  /* 0x0000000c4e0c7224 */ /* 0x040fe200078e02ff */
[----:B------:R-:W-:Y:S01]  /*a300*/  SHF.R.S32.HI R92, RZ, 0x18, R93 ;  /* 0x00000018ff5c7819 */ /* 0x000fe2000001145d */
[----:B------:R-:W-:Y:S01]  /*a310*/  IMAD.MOV.U32 R65, RZ, RZ, R141 ;  /* 0x000000ffff417224 */ /* 0x000fe200078e008d */
[----:B------:R-:W-:Y:S01]  /*a320*/  SHF.L.U32 R118, R93, 0x8, RZ ;  /* 0x000000085d767819 */ /* 0x000fe200000006ff */
[----:B------:R-:W-:Y:S01]  /*a330*/  IMAD R10, R7, R82, R10 ;  /* 0x00000052070a7224 */ /* 0x000fe200078e020a */
[----:B------:R-:W-:Y:S01]  /*a340*/  MOV R7, R138 ;  /* 0x0000008a00077202 */ /* 0x000fe20000000f00 */
[----:B------:R-:W-:Y:S01]  /*a350*/  IMAD R13, R78, R13, RZ ;  /* 0x0000000d4e0d7224 */ /* 0x000fe200078e02ff */
[----:B------:R-:W-:Y:S01]  /*a360*/  SHF.R.S32.HI R93, RZ, 0x18, R94 ;  /* 0x00000018ff5d7819 */ /* 0x000fe2000001145e */
[----:B------:R-:W-:Y:S01]  /*a370*/  IMAD R11, R84, R82, R11 ;  /* 0x00000052540b7224 */ /* 0x000fe200078e020b */
[----:B------:R-:W-:Y:S01]  /*a380*/  I2IP.S8.S32.SAT R84, R5, R4, R64 ;  /* 0x0000000405547239 */ /* 0x000fe20000001440 */
[C---:B------:R-:W-:Y:S01]  /*a390*/  IMAD R14, R78.reuse, R14, RZ ;  /* 0x0000000e4e0e7224 */ /* 0x040fe200078e02ff */
[----:B------:R-:W-:Y:S01]  /*a3a0*/  SHF.R.S32.HI R5, RZ, 0x18, R137 ;  /* 0x00000018ff057819 */ /* 0x000fe20000011489 */
[----:B------:R-:W-:Y:S01]  /*a3b0*/  IMAD R12, R65, R82, R12 ;  /* 0x00000052410c7224 */ /* 0x000fe200078e020c */
[----:B------:R-:W-:Y:S01]  /*a3c0*/  I2IP.S8.S32.SAT R10, R11, R10, RZ ;  /* 0x0000000a0b0a7239 */ /* 0x000fe200000014ff */
[----:B------:R-:W-:Y:S01]  /*a3d0*/  IMAD R15, R78, R15, RZ ;  /* 0x0000000f4e0f7224 */ /* 0x000fe200078e02ff */
[----:B------:R-:W-:Y:S01]  /*a3e0*/  SHF.R.S32.HI R94, RZ, 0x18, R95 ;  /* 0x00000018ff5e7819 */ /* 0x000fe2000001145f */
[-C--:B------:R-:W-:Y:S01]  /*a3f0*/  IMAD R13, R6, R82.reuse, R13 ;  /* 0x00000052060d7224 */ /* 0x080fe200078e020d */
[----:B------:R-:W-:Y:S01]  /*a400*/  SHF.R.S32.HI R6, RZ, 0x18, R134 ;  /* 0x00000018ff067819 */ /* 0x000fe20000011486 */
[-C--:B------:R-:W-:Y:S01]  /*a410*/  IMAD R14, R81, R82.reuse, R14 ;  /* 0x00000052510e7224 */ /* 0x080fe200078e020e */
        /* <DEDUP_REMOVED lines=10> */
[----:B------:R-:W-:Y:S01]  /*a4c0*/  MOV R5, R135 ;  /* 0x0000008700057202 */ /* 0x000fe20000000f00 */
[-C--:B------:R-:W-:Y:S01]  /*a4d0*/  IMAD R3, R4, R82.reuse, R3 ;  /* 0x0000005204037224 */ /* 0x080fe200078e0203 */
[----:B------:R-:W-:Y:S01]  /*a4e0*/  SHF.R.S32.HI R4, RZ, 0x18, R131 ;  /* 0x00000018ff047819 */ /* 0x000fe20000011483 */
[----:B------:R-:W-:Y:S01]  /*a4f0*/  IMAD R19, R86, R82, R19 ;  /* 0x0000005256137224 */ /* 0x000fe200078e0213 */
[----:B------:R-:W-:Y:S01]  /*a500*/  I2IP.S8.S32.SAT R86, R13, R12, R14 ;  /* 0x0000000c0d567239 */ /* 0x000fe2000000140e */
[----:B------:R-:W-:Y:S01]  /*a510*/  IMAD R18, R78, R22, RZ ;  /* 0x000000164e127224 */ /* 0x000fe200078e02ff */
[----:B------:R-:W-:Y:S01]  /*a520*/  SHF.L.U32 R109, R96, 0x8, RZ ;  /* 0x00000008606d7819 */ /* 0x000fe200000006ff */
[----:B------:R-:W-:Y:S01]  /*a530*/  IMAD R16, R5, R82, R16 ;  /* 0x0000005205107224 */ /* 0x000fe200078e0210 */
[----:B------:R-:W-:Y:S01]  /*a540*/  I2IP.S8.S32.SAT R19, R19, R3, RZ ;  /* 0x0000000313137239 */ /* 0x000fe200000014ff */
[----:B------:R-:W-:Y:S01]  /*a550*/  IMAD R23, R78, R23, RZ ;  /* 0x000000174e177224 */ /* 0x000fe200078e02ff */
[----:B------:R-:W-:Y:S01]  /*a560*/  MOV R3, R132 ;  /* 0x0000008400037202 */ /* 0x000fe20000000f00 */
[-C--:B------:R-:W-:Y:S01]  /*a570*/  IMAD R17, R6, R82.reuse, R17 ;  /* 0x0000005206117224 */ /* 0x080fe200078e0211 */
[----:B------:R-:W-:Y:S01]  /*a580*/  MOV R5, R129 ;  /* 0x0000008100057202 */ /* 0x000fe20000000f00 */
[-C--:B------:R-:W-:Y:S01]  /*a590*/  IMAD R18, R7, R82.reuse, R18 ;  /* 0x0000005207127224 */ /* 0x080fe200078e0212 */
[----:B------:R-:W-:Y:S01]  /*a5a0*/  SHF.R.S32.HI R7, RZ, 0x18, R127 ;  /* 0x00000018ff077819 */ /* 0x000fe2000001147f */
[----:B------:R-:W-:Y:S01]  /*a5b0*/  IMAD R23, R87, R82, R23 ;  /* 0x0000005257177224 */ /* 0x000fe200078e0217 */
[----:B------:R-:W-:Y:S01]  /*a5c0*/  I2IP.S8.S32.SAT R87, R2, R0, R19 ;  /* 0x0000000002577239 */ /* 0x000fe20000001413 */
[----:B------:R-:W-:Y:S01]  /*a5d0*/  IMAD R20, R3, R82, R20 ;  /* 0x0000005203147224 */ /* 0x000fe200078e0214 */
[----:B------:R-:W-:Y:S01]  /*a5e0*/  SHF.R.S32.HI R3, RZ, 0x18, R130 ;  /* 0x00000018ff037819 */ /* 0x000fe20000011482 */
[C---:B------:R-:W-:Y:S01]  /*a5f0*/  IMAD R22, R78.reuse, R26, RZ ;  /* 0x0000001a4e167224 */ /* 0x040fe200078e02ff */
[----:B------:R-:W-:Y:S01]  /*a600*/  I2IP.S8.S32.SAT R18, R23, R18, RZ ;  /* 0x0000001217127239 */ /* 0x000fe200000014ff */
[----:B------:R-:W-:Y:S01]  /*a610*/  IMAD R27, R78, R27, RZ ;  /* 0x0000001b4e1b7224 */ /* 0x000fe200078e02ff */
[----:B------:R1:W-:Y:S01]  /*a620*/  STS.128 [R153+UR49+0xa200], R84 ;  /* 0x00a2005499007988 */ /* 0x0003e20008000c31 */
[----:B------:R-:W-:Y:S01]  /*a630*/  IMAD R21, R4, R82, R21 ;  /* 0x0000005204157224 */ /* 0x000fe200078e0215 */
[----:B------:R-:W-:Y:S01]  /*a640*/  I2IP.S8.S32.SAT R16, R17, R16, R18 ;  /* 0x0000001011107239 */ /* 0x000fe20000001412 */
[-C--:B------:R-:W-:Y:S01]  /*a650*/  IMAD R22, R3, R82.reuse, R22 ;  /* 0x0000005203167224 */ /* 0x080fe200078e0216 */
[----:B------:R-:W-:Y:S01]  /*a660*/  SHF.R.S32.HI R0, RZ, 0x18, R128 ;  /* 0x00000018ff007819 */ /* 0x000fe20000011480 */
[----:B------:R-:W-:Y:S01]  /*a670*/  IMAD R27, R88, R82, R27 ;  /* 0x00000052581b7224 */ /* 0x000fe200078e021b */
[----:B------:R-:W-:Y:S01]  /*a680*/  SHF.R.S32.HI R96, RZ, 0x18, R97 ;  /* 0x00000018ff607819 */ /* 0x000fe20000011461 */
[C---:B------:R-:W-:Y:S01]  /*a690*/  IMAD R26, R78.reuse, R30, RZ ;  /* 0x0000001e4e1a7224 */ /* 0x040fe200078e02ff */
[----:B------:R-:W-:Y:S01]  /*a6a0*/  SHF.L.U32 R106, R97, 0x8, RZ ;  /* 0x00000008616a7819 */ /* 0x000fe200000006ff */
[----:B------:R-:W-:Y:S01]  /*a6b0*/  IMAD R24, R5, R82, R24 ;  /* 0x0000005205187224 */ /* 0x000fe200078e0218 */
[----:B------:R-:W-:Y:S01]  /*a6c0*/  I2IP.S8.S32.SAT R17, R27, R22, RZ ;  /* 0x000000161b117239 */ /* 0x000fe200000014ff */
[----:B------:R-:W-:Y:S01]  /*a6d0*/  IMAD R31, R78, R31, RZ ;  /* 0x0000001f4e1f7224 */ /* 0x000fe200078e02ff */
[----:B------:R-:W-:Y:S01]  /*a6e0*/  SHF.R.S32.HI R5, RZ, 0x18, R124 ;  /* 0x00000018ff057819 */ /* 0x000fe2000001147c */
[----:B------:R-:W-:Y:S01]  /*a6f0*/  IMAD R25, R0, R82, R25 ;  /* 0x0000005200197224 */ /* 0x000fe200078e0219 */
[----:B------:R-:W-:Y:S01]  /*a700*/  I2IP.S8.S32.SAT R17, R21, R20, R17 ;  /* 0x0000001415117239 */ /* 0x000fe20000001411 */
[-C--:B------:R-:W-:Y:S01]  /*a710*/  IMAD R26, R7, R82.reuse, R26 ;  /* 0x00000052071a7224 */ /* 0x080fe200078e021a */
[----:B------:R-:W-:Y:S01]  /*a720*/  SHF.R.S32.HI R0, RZ, 0x18, R125 ;  /* 0x00000018ff007819 */ /* 0x000fe2000001147d */
[----:B------:R-:W-:Y:S01]  /*a730*/  IMAD.MOV.U32 R3, RZ, RZ, R126 ;  /* 0x000000ffff037224 */ /* 0x000fe200078e007e */
[----:B------:R-:W-:Y:S01]  /*a740*/  SHF.R.S32.HI R7, RZ, 0x18, R118 ;  /* 0x00000018ff077819 */ /* 0x000fe20000011476 */
[----:B------:R-:W-:Y:S01]  /*a750*/  IMAD R31, R89, R82, R31 ;  /* 0x00000052591f7224 */ /* 0x000fe200078e021f */
[----:B------:R-:W-:Y:S01]  /*a760*/  SHF.R.S32.HI R97, RZ, 0x18, R98 ;  /* 0x00000018ff617819 */ /* 0x000fe20000011462 */
[----:B------:R-:W-:Y:S01]  /*a770*/  IMAD R30, R78, R34, RZ ;  /* 0x000000224e1e7224 */ /* 0x000fe200078e02ff */
[----:B------:R-:W-:Y:S01]  /*a780*/  SHF.L.U32 R103, R98, 0x8, RZ ;  /* 0x0000000862677819 */ /* 0x000fe200000006ff */
[----:B------:R-:W-:Y:S01]  /*a790*/  IMAD R28, R3, R82, R28 ;  /* 0x00000052031c7224 */ /* 0x000fe200078e021c */
[----:B------:R-:W-:Y:S01]  /*a7a0*/  I2IP.S8.S32.SAT R18, R31, R26, RZ ;  /* 0x0000001a1f127239 */ /* 0x000fe200000014ff */
[----:B------:R-:W-:Y:S01]  /*a7b0*/  IMAD R35, R78, R35, RZ ;  /* 0x000000234e237224 */ /* 0x000fe200078e02ff */
[----:B------:R-:W-:Y:S01]  /*a7c0*/  MOV R3, R123 ;  /* 0x0000007b00037202 */ /* 0x000fe20000000f00 */
[----:B------:R-:W-:Y:S01]  /*a7d0*/  IMAD R29, R0, R82, R29 ;  /* 0x00000052001d7224 */ /* 0x000fe200078e021d */
[----:B------:R-:W-:Y:S01]  /*a7e0*/  I2IP.S8.S32.SAT R18, R25, R24, R18 ;  /* 0x0000001819127239 */ /* 0x000fe20000001412 */
[-C--:B------:R-:W-:Y:S01]  /*a7f0*/  IMAD R30, R5, R82.reuse, R30 ;  /* 0x00000052051e7224 */ /* 0x080fe200078e021e */
[----:B------:R-:W-:Y:S01]  /*a800*/  SHF.R.S32.HI R0, RZ, 0x18, R122 ;  /* 0x00000018ff007819 */ /* 0x000fe2000001147a */
[----:B------:R-:W-:Y:S01]  /*a810*/  IMAD R35, R90, R82, R35 ;  /* 0x000000525a237224 */ /* 0x000fe200078e0223 */
[----:B------:R-:W-:Y:S01]  /*a820*/  MOV R5, R120 ;  /* 0x0000007800057202 */ /* 0x000fe20000000f00 */
[----:B------:R-:W-:Y:S01]  /*a830*/  IMAD R32, R3, R82, R32 ;  /* 0x0000005203207224 */ /* 0x000fe200078e0220 */
[----:B------:R-:W-:Y:S01]  /*a840*/  SHF.R.S32.HI R3, RZ, 0x18, R121 ;  /* 0x00000018ff037819 */ /* 0x000fe20000011479 */
[C---:B------:R-:W-:Y:S01]  /*a850*/  IMAD R34, R78.reuse, R38, RZ ;  /* 0x000000264e227224 */ /* 0x040fe200078e02ff */
[----:B------:R-:W-:Y:S01]  /*a860*/  I2IP.S8.S32.SAT R19, R35, R30, RZ ;  /* 0x0000001e23137239 */ /* 0x000fe200000014ff */
[----:B------:R-:W-:Y:S01]  /*a870*/  IMAD R39, R78, R39, RZ ;  /* 0x000000274e277224 */ /* 0x000fe200078e02ff */
[----:B------:R-:W-:Y:S01]  /*a880*/  SHF.R.S32.HI R98, RZ, 0x18, R99 ;  /* 0x00000018ff627819 */ /* 0x000fe20000011463 */
[----:B------:R-:W-:Y:S01]  /*a890*/  IMAD R33, R0, R82, R33 ;  /* 0x0000005200217224 */ /* 0x000fe200078e0221 */
[----:B------:R-:W-:Y:S01]  /*a8a0*/  I2IP.S8.S32.SAT R19, R29, R28, R19 ;  /* 0x0000001c1d137239 */ /* 0x000fe20000001413 */
[-C--:B------:R-:W-:Y:S01]  /*a8b0*/  IMAD R34, R3, R82.reuse, R34 ;  /* 0x0000005203227224 */ /* 0x080fe200078e0222 */
[----:B------:R-:W-:Y:S01]  /*a8c0*/  SHF.R.S32.HI R0, RZ, 0x18, R119 ;  /* 0x00000018ff007819 */ /* 0x000fe20000011477 */
[----:B------:R-:W-:Y:S01]  /*a8d0*/  IMAD R39, R91, R82, R39 ;  /* 0x000000525b277224 */ /* 0x000fe200078e0227 */
[----:B------:R-:W-:Y:S01]  /*a8e0*/  MOV R3, R117 ;  /* 0x0000007500037202 */ /* 0x000fe20000000f00 */
[C---:B------:R-:W-:Y:S01]  /*a8f0*/  IMAD R38, R78.reuse, R42, RZ ;  /* 0x0000002a4e267224 */ /* 0x040fe200078e02ff */
[----:B------:R1:W-:Y:S01]  /*a900*/  STS.128 [R172+0xa200], R16 ;  /* 0x00a20010ac007388 */ /* 0x0003e20000000c00 */
        /* <DEDUP_REMOVED lines=8> */
[-C--:B------:R-:W-:Y:S01]  /*a990*/  IMAD R43, R92, R82.reuse, R43 ;  /* 0x000000525c2b7224 */ /* 0x080fe200078e022b */
[----:B------:R-:W-:Y:S01]  /*a9a0*/  SHF.R.S32.HI R7, RZ, 0x18, R112 ;  /* 0x00000018ff077819 */ /* 0x000fe20000011470 */
[----:B------:R-:W-:Y:S01]  /*a9b0*/  IMAD R40, R3, R82, R40 ;  /* 0x0000005203287224 */ /* 0x000fe200078e0228 */
[----:B------:R-:W-:Y:S01]  /*a9c0*/  SHF.R.S32.HI R3, RZ, 0x18, R115 ;  /* 0x00000018ff037819 */ /* 0x000fe20000011473 */
[C---:B------:R-:W-:Y:S01]  /*a9d0*/  IMAD R42, R78.reuse, R46, RZ ;  /* 0x0000002e4e2a7224 */ /* 0x040fe200078e02ff */
[----:B------:R-:W-:Y:S01]  /*a9e0*/  I2IP.S8.S32.SAT R38, R43, R38, RZ ;  /* 0x000000262b267239 */ /* 0x000fe200000014ff */
[----:B------:R-:W-:Y:S01]  /*a9f0*/  IMAD R47, R78, R47, RZ ;  /* 0x0000002f4e2f7224 */ /* 0x000fe200078e02ff */
[----:B------:R-:W-:Y:S01]  /*aa00*/  SHF.L.U32 R100, R99, 0x8, RZ ;  /* 0x0000000863647819 */ /* 0x000fe200000006ff */
[----:B------:R-:W-:Y:S01]  /*aa10*/  IMAD R41, R0, R82, R41 ;  /* 0x0000005200297224 */ /* 0x000fe200078e0229 */
[----:B------:R-:W-:Y:S01]  /*aa20*/  I2IP.S8.S32.SAT R33, R37, R36, R38 ;  /* 0x0000002425217239 */ /* 0x000fe20000001426 */
[-C--:B------:R-:W-:Y:S01]  /*aa30*/  IMAD R42, R3, R82.reuse, R42 ;  /* 0x00000052032a7224 */ /* 0x080fe200078e022a */
[----:B------:R-:W-:Y:S01]  /*aa40*/  SHF.R.S32.HI R0, RZ, 0x18, R113 ;  /* 0x00000018ff007819 */ /* 0x000fe20000011471 */
[----:B------:R-:W-:Y:S01]  /*aa50*/  IMAD R47, R93, R82, R47 ;  /* 0x000000525d2f7224 */ /* 0x000fe200078e022f */
[----:B------:R-:W-:Y:S01]  /*aa60*/  IADD3 R76, PT, PT, R76, 0x1, RZ ;  /* 0x000000014c4c7810 */ /* 0x000fe20007ffe0ff */
[C---:B------:R-:W-:Y:S02]  /*aa70*/  IMAD R46, R78.reuse, R50, RZ ;  /* 0x000000324e2e7224 */ /* 0x040fe400078e02ff */
        /* <DEDUP_REMOVED lines=8> */
[----:B------:R-:W-:Y:S02]  /*ab00*/  IMAD.MOV.U32 R3, RZ, RZ, R111 ;  /* 0x000000ffff037224 */ /* 0x000fe400078e006f */
[-C--:B------:R-:W-:Y:S02]  /*ab10*/  IMAD R51, R94, R82.reuse, R51 ;  /* 0x000000525e337224 */ /* 0x080fe400078e0233 */
[----:B------:R-:W-:Y:S01]  /*ab20*/  IMAD R48, R3, R82, R48 ;  /* 0x0000005203307224 */ /* 0x000fe200078e0230 */
[----:B------:R-:W-:Y:S01]  /*ab30*/  SHF.R.S32.HI R3, RZ, 0x18, R109 ;  /* 0x00000018ff037819 */ /* 0x000fe2000001146d */
[C---:B------:R-:W-:Y:S01]  /*ab40*/  IMAD R50, R78.reuse, R54, RZ ;  /* 0x000000364e327224 */ /* 0x040fe200078e02ff */
[----:B------:R-:W-:Y:S01]  /*ab50*/  I2IP.S8.S32.SAT R35, R51, R46, RZ ;  /* 0x0000002e33237239 */ /* 0x000fe200000014ff */
[----:B------:R-:W-:Y:S02]  /*ab60*/  IMAD R55, R78, R55, RZ ;  /* 0x000000374e377224 */ /* 0x000fe400078e02ff */
[----:B------:R-:W-:Y:S01]  /*ab70*/  IMAD R49, R0, R82, R49 ;  /* 0x0000005200317224 */ /* 0x000fe200078e0231 */
[----:B------:R-:W-:Y:S01]  /*ab80*/  I2IP.S8.S32.SAT R35, R45, R44, R35 ;  /* 0x0000002c2d237239 */ /* 0x000fe20000001423 */
[-C--:B------:R-:W-:Y:S01]  /*ab90*/  IMAD R50, R3, R82.reuse, R50 ;  /* 0x0000005203327224 */ /* 0x080fe200078e0232 */
[----:B------:R-:W-:Y:S01]  /*aba0*/  SHF.R.S32.HI R0, RZ, 0x18, R107 ;  /* 0x00000018ff007819 */ /* 0x000fe2000001146b */
[----:B------:R-:W-:Y:S01]  /*abb0*/  IMAD R55, R95, R82, R55 ;  /* 0x000000525f377224 */ /* 0x000fe200078e0237 */
[----:B------:R-:W-:Y:S01]  /*abc0*/  SHF.R.S32.HI R3, RZ, 0x18, R106 ;  /* 0x00000018ff037819 */ /* 0x000fe2000001146a */
        /* <DEDUP_REMOVED lines=11> */
[----:B------:R-:W-:Y:S01]  /*ac80*/  SHF.R.S32.HI R3, RZ, 0x18, R103 ;  /* 0x00000018ff037819 */ /* 0x000fe20000011467 */
[----:B------:R-:W-:Y:S02]  /*ac90*/  IMAD R58, R78, R62, RZ ;  /* 0x0000003e4e3a7224 */ /* 0x000fe400078e02ff */
[----:B------:R-:W-:Y:S01]  /*aca0*/  IMAD R56, R5, R82, R56 ;  /* 0x0000005205387224 */ /* 0x000fe200078e0238 */
[----:B------:R-:W-:Y:S01]  /*acb0*/  MOV R5, R102 ;  /* 0x0000006600057202 */ /* 0x000fe20000000f00 */
[----:B------:R-:W-:Y:S01]  /*acc0*/  IMAD R57, R0, R82, R57 ;  /* 0x0000005200397224 */ /* 0x000fe200078e0239 */
[----:B------:R-:W-:Y:S01]  /*acd0*/  SHF.R.S32.HI R0, RZ, 0x18, R101 ;  /* 0x00000018ff007819 */ /* 0x000fe20000011465 */
[C---:B------:R-:W-:Y:S01]  /*ace0*/  IMAD R63, R78.reuse, R63, RZ ;  /* 0x0000003f4e3f7224 */ /* 0x040fe200078e02ff */
[----:B------:R-:W-:Y:S01]  /*acf0*/  I2IP.S8.S32.SAT R54, R59, R54, RZ ;  /* 0x000000363b367239 */ /* 0x000fe200000014ff */
[-C--:B------:R-:W-:Y:S01]  /*ad00*/  IMAD R58, R3, R82.reuse, R58 ;  /* 0x00000052033a7224 */ /* 0x080fe200078e023a */
[----:B------:R-:W-:Y:S01]  /*ad10*/  SHF.R.S32.HI R3, RZ, 0x18, R100 ;  /* 0x00000018ff037819 */ /* 0x000fe20000011464 */
[----:B------:R-:W-:Y:S01]  /*ad20*/  IMAD R63, R97, R82, R63 ;  /* 0x00000052613f7224 */ /* 0x000fe200078e023f */
[----:B------:R-:W-:Y:S01]  /*ad30*/  I2IP.S8.S32.SAT R49, R53, R52, R54 ;  /* 0x0000003435317239 */ /* 0x000fe20000001436 */
        /* <DEDUP_REMOVED lines=28> */
.L_x_120:
[----:B------:R-:W-:Y:S05]  /*af00*/  BSYNC.RECONVERGENT B0 ;  /* 0x0000000000007941 */ /* 0x000fea0003800200 */
.L_x_119:
[----:B------:R-:W-:Y:S01]  /*af10*/  BAR.SYNC.DEFER_BLOCKING 0x1, 0x80 ;  /* 0x0042000000007b1d */ /* 0x000fe20000010000 */
[----:B------:R-:W-:Y:S01]  /*af20*/  ISETP.NE.AND P2, PT, R168, RZ, PT ;  /* 0x000000ffa800720c */ /* 0x000fe20003f45270 */
[----:B------:R-:W-:Y:S01]  /*af30*/  IMAD.IADD R20, R75, 0x1, R150 ;  /* 0x000000014b147824 */ /* 0x000fe200078e0296 */
[----:B------:R-:W-:Y:S01]  /*af40*/  ISETP.NE.AND P0, PT, R169, 0x2, PT ;  /* 0x00000002a900780c */ /* 0x000fe20003f05270 */
[----:B------:R-:W-:Y:S01]  /*af50*/  IMAD.IADD R21, R77, 0x1, R152 ;  /* 0x000000014d157824 */ /* 0x000fe200078e0298 */
[----:B------:R-:W-:Y:S02]  /*af60*/  ISETP.NE.AND P1, PT, R76, 0x2, PT ;  /* 0x000000024c00780c */ /* 0x000fe40003f25270 */
[----:B------:R-:W-:Y:S02]  /*af70*/  SEL R0, RZ, 0x1, P0 ;  /* 0x00000001ff007807 */ /* 0x000fe40000000000 */
[----:B------:R-:W-:Y:S02]  /*af80*/  SEL R3, RZ, 0x1, P1 ;  /* 0x00000001ff037807 */ /* 0x000fe40000800000 */
[----:B------:R-:W-:Y:S02]  /*af90*/  LOP3.LUT R161, R161, R0, RZ, 0x3c, !PT ;  /* 0x00000000a1a17212 */ /* 0x000fe400078e3cff */
[----:B------:R-:W-:Y:S02]  /*afa0*/  LOP3.LUT R162, R162, R3, RZ, 0x3c, !PT ;  /* 0x00000003a2a27212 */ /* 0x000fe400078e3cff */
[----:B------:R-:W-:Y:S02]  /*afb0*/  @P2 R2UR UR36, R158 ;  /* 0x000000009e2422ca */ /* 0x000fe400000e0000 */
[----:B------:R-:W-:Y:S02]  /*afc0*/  SEL R169, R169, RZ, P0 ;  /* 0x000000ffa9a97207 */ /* 0x000fe40000000000 */
[----:B------:R-:W-:Y:S01]  /*afd0*/  SEL R76, R76, RZ, P1 ;  /* 0x000000ff4c4c7207 */ /* 0x000fe20000800000 */
[----:B------:R-:W-:Y:S10]  /*afe0*/  @P2 BRA `(.L_x_121) ;  /* 0xffffff9800a82947 */ /* 0x000ff4000383ffff */
[----:B------:R-:W-:Y:S05]  /*aff0*/  EXIT ;  /* 0x000000000000794d */ /* 0x000fea0003800000 */
.L_x_19:
[----:B--2---:R2:W1:Y:S02]  /*b000*/  SYNCS.PHASECHK.TRANS64.TRYWAIT P0, [R3+URZ+0xd0], R2 ;  /* 0x0000d002030075a7 */ /* 0x00446400080011ff */
[----:B-1----:R-:W-:Y:S05]  /*b010*/  @!P0 NANOSLEEP.SYNCS 0x989680 ;  /* 0x009896800000895d */ /* 0x002fea0003900000 */
[----:B------:R-:W1:Y:S02]  /*b020*/  @!P0 SYNCS.PHASECHK.TRANS64 P0, [R3+URZ+0xd0], R2 ;  /* 0x0000d002030085a7 */ /* 0x000e6400080010ff */
[----:B-1----:R-:W-:Y:S05]  /*b030*/  @!P0 BRA `(.L_x_19) ;  /* 0xfffffffc00f08947 */ /* 0x002fea000383ffff */
[----:B------:R-:W-:Y:S05]  /*b040*/  BRA `(.L_x_122) ;  /* 0xffffff6400507947 */ /* 0x000fea000383ffff */
.L_x_22:
[----:B-1----:R-:W-:-:S07]  /*b050*/  MOV R2, UR33 ;  /* 0x0000002100027c02 */ /* 0x002fce0008000f00 */
.L_x_123:
[----:B-1----:R1:W2:Y:S02]  /*b060*/  SYNCS.PHASECHK.TRANS64.TRYWAIT P0, [R2+URZ+0x18], R5 ;  /* 0x00001805020075a7 */ /* 0x0022a400080011ff */
[----:B--2---:R-:W-:Y:S05]  /*b070*/  @!P0 NANOSLEEP.SYNCS 0x989680 ;  /* 0x009896800000895d */ /* 0x004fea0003900000 */
[----:B------:R-:W2:Y:S02]  /*b080*/  @!P0 SYNCS.PHASECHK.TRANS64 P0, [R2+URZ+0x18], R5 ;  /* 0x00001805020085a7 */ /* 0x000ea400080010ff */
[----:B--2---:R-:W-:Y:S05]  /*b090*/  @!P0 BRA `(.L_x_123) ;  /* 0xfffffffc00f08947 */ /* 0x004fea000383ffff */
[----:B------:R-:W-:Y:S05]  /*b0a0*/  BRA `(.L_x_21) ;  /* 0xffffff6400a07947 */ /* 0x000fea000383ffff */
.L_x_28:
[----:B-1----:R-:W-:-:S07]  /*b0b0*/  MOV R2, UR17 ;  /* 0x0000001100027c02 */ /* 0x002fce0008000f00 */
.L_x_124:
[----:B-1----:R1:W2:Y:S02]  /*b0c0*/  SYNCS.PHASECHK.TRANS64.TRYWAIT P0, [R2+URZ+0x18], R5 ;  /* 0x00001805020075a7 */ /* 0x0022a400080011ff */
[----:B--2---:R-:W-:Y:S05]  /*b0d0*/  @!P0 NANOSLEEP.SYNCS 0x989680 ;  /* 0x009896800000895d */ /* 0x004fea0003900000 */
[----:B------:R-:W2:Y:S02]  /*b0e0*/  @!P0 SYNCS.PHASECHK.TRANS64 P0, [R2+URZ+0x18], R5 ;  /* 0x00001805020085a7 */ /* 0x000ea400080010ff */
[----:B--2---:R-:W-:Y:S05]  /*b0f0*/  @!P0 BRA `(.L_x_124) ;  /* 0xfffffffc00f08947 */ /* 0x004fea000383ffff */
[----:B------:R-:W-:Y:S05]  /*b100*/  BRA `(.L_x_27) ;  /* 0xffffff6800487947 */ /* 0x000fea000383ffff */
.L_x_32:
[----:B-1----:R1:W2:Y:S02]  /*b110*/  SYNCS.PHASECHK.TRANS64.TRYWAIT P0, [R2+URZ+0x80], R3 ;  /* 0x00008003020075a7 */ /* 0x0022a400080011ff */
[----:B--2---:R-:W-:Y:S05]  /*b120*/  @!P0 NANOSLEEP.SYNCS 0x989680 ;  /* 0x009896800000895d */ /* 0x004fea0003900000 */
[----:B------:R-:W2:Y:S02]  /*b130*/  @!P0 SYNCS.PHASECHK.TRANS64 P0, [R2+URZ+0x80], R3 ;  /* 0x00008003020085a7 */ /* 0x000ea400080010ff */
[----:B--2---:R-:W-:Y:S05]  /*b140*/  @!P0 BRA `(.L_x_32) ;  /* 0xfffffffc00f08947 */ /* 0x004fea000383ffff */
[----:B------:R-:W-:Y:S05]  /*b150*/  BRA `(.L_x_125) ;  /* 0xffffff6800d87947 */ /* 0x000fea000383ffff */
.L_x_36:
[----:B----4-:R-:W-:-:S07]  /*b160*/  MOV R0, UR5 ;  /* 0x0000000500007c02 */ /* 0x010fce0008000f00 */
.L_x_126:
[----:B-1----:R1:W2:Y:S02]  /*b170*/  SYNCS.PHASECHK.TRANS64.TRYWAIT P0, [R0+URZ], R3 ;  /* 0x00000003000075a7 */ /* 0x0022a400080011ff */
[----:B--2---:R-:W-:Y:S05]  /*b180*/  @!P0 NANOSLEEP.SYNCS 0x989680 ;  /* 0x009896800000895d */ /* 0x004fea0003900000 */
[----:B------:R-:W2:Y:S02]  /*b190*/  @!P0 SYNCS.PHASECHK.TRANS64 P0, [R0+URZ], R3 ;  /* 0x00000003000085a7 */ /* 0x000ea400080010ff */
[----:B--2---:R-:W-:Y:S05]  /*b1a0*/  @!P0 BRA `(.L_x_126) ;  /* 0xfffffffc00f08947 */ /* 0x004fea000383ffff */
[----:B------:R-:W-:Y:S05]  /*b1b0*/  BRA `(.L_x_127) ;  /* 0xffffff7000487947 */ /* 0x000fea000383ffff */
.L_x_37:
[----:B----4-:R-:W-:-:S07]  /*b1c0*/  MOV R0, UR5 ;  /* 0x0000000500007c02 */ /* 0x010fce0008000f00 */
.L_x_128:
[----:B-1----:R1:W2:Y:S02]  /*b1d0*/  SYNCS.PHASECHK.TRANS64.TRYWAIT P0, [R0+URZ], R3 ;  /* 0x00000003000075a7 */ /* 0x0022a400080011ff */
[----:B--2---:R-:W-:Y:S05]  /*b1e0*/  @!P0 NANOSLEEP.SYNCS 0x989680 ;  /* 0x009896800000895d */ /* 0x004fea0003900000 */
[----:B------:R-:W2:Y:S02]  /*b1f0*/  @!P0 SYNCS.PHASECHK.TRANS64 P0, [R0+URZ], R3 ;  /* 0x00000003000085a7 */ /* 0x000ea400080010ff */
[----:B--2---:R-:W-:Y:S05]  /*b200*/  @!P0 BRA `(.L_x_128) ;  /* 0xfffffffc00f08947 */ /* 0x004fea000383ffff */
[----:B------:R-:W-:Y:S05]  /*b210*/  BRA `(.L_x_129) ;  /* 0xffffff7000547947 */ /* 0x000fea000383ffff */
.L_x_40:
[----:B-1----:R1:W2:Y:S02]  /*b220*/  SYNCS.PHASECHK.TRANS64.TRYWAIT P0, [R0+URZ+0xc0], R5 ;  /* 0x0000c005000075a7 */ /* 0x0022a400080011ff */
[----:B--2---:R-:W-:Y:S05]  /*b230*/  @!P0 NANOSLEEP.SYNCS 0x989680 ;  /* 0x009896800000895d */ /* 0x004fea0003900000 */
[----:B------:R-:W2:Y:S02]  /*b240*/  @!P0 SYNCS.PHASECHK.TRANS64 P0, [R0+URZ+0xc0], R5 ;  /* 0x0000c005000085a7 */ /* 0x000ea400080010ff */
[----:B--2---:R-:W-:Y:S05]  /*b250*/  @!P0 BRA `(.L_x_40) ;  /* 0xfffffffc00f08947 */ /* 0x004fea000383ffff */
[----:B------:R-:W-:Y:S05]  /*b260*/  BRA `(.L_x_130) ;  /* 0xffffff7000b07947 */ /* 0x000fea000383ffff */
.L_x_41:
[----:B------:R-:W-:-:S07]  /*b270*/  MOV R0, UR5 ;  /* 0x0000000500007c02 */ /* 0x000fce0008000f00 */
.L_x_131:
[----:B-1----:R1:W2:Y:S02]  /*b280*/  SYNCS.PHASECHK.TRANS64.TRYWAIT P0, [R0+URZ+0x90], R5 ;  /* 0x00009005000075a7 */ /* 0x0022a400080011ff */
[----:B--2---:R-:W-:Y:S05]  /*b290*/  @!P0 NANOSLEEP.SYNCS 0x989680 ;  /* 0x009896800000895d */ /* 0x004fea0003900000 */
[----:B------:R-:W2:Y:S02]  /*b2a0*/  @!P0 SYNCS.PHASECHK.TRANS64 P0, [R0+URZ+0x90], R5 ;  /* 0x00009005000085a7 */ /* 0x000ea400080010ff */
[----:B--2---:R-:W-:Y:S05]  /*b2b0*/  @!P0 BRA `(.L_x_131) ;  /* 0xfffffffc00f08947 */ /* 0x004fea000383ffff */
[----:B------:R-:W-:Y:S05]  /*b2c0*/  BRA `(.L_x_132) ;  /* 0xffffff7000c07947 */ /* 0x000fea000383ffff */
.L_x_42:
[----:B-1----:R1:W2:Y:S02]  /*b2d0*/  SYNCS.PHASECHK.TRANS64.TRYWAIT P1, [R0+URZ+0x80], R5 ;  /* 0x00008005000075a7 */ /* 0x0022a400080211ff */
[----:B--2---:R-:W-:Y:S05]  /*b2e0*/  @!P1 NANOSLEEP.SYNCS 0x989680 ;  /* 0x009896800000995d */ /* 0x004fea0003900000 */
[----:B------:R-:W2:Y:S02]  /*b2f0*/  @!P1 SYNCS.PHASECHK.TRANS64 P1, [R0+URZ+0x80], R5 ;  /* 0x00008005000095a7 */ /* 0x000ea400080210ff */
[----:B--2---:R-:W-:Y:S05]  /*b300*/  @!P1 BRA `(.L_x_42) ;  /* 0xfffffffc00f09947 */ /* 0x004fea000383ffff */
[----:B------:R-:W-:Y:S05]  /*b310*/  BRA `(.L_x_133) ;  /* 0xffffff7000f07947 */ /* 0x000fea000383ffff */
.L_x_45:
[----:B------:R-:W-:-:S07]  /*b320*/  MOV R0, UR5 ;  /* 0x0000000500007c02 */ /* 0x000fce0008000f00 */
.L_x_134:
[----:B-1----:R1:W2:Y:S02]  /*b330*/  SYNCS.PHASECHK.TRANS64.TRYWAIT P0, [R0+URZ+0x90], R3 ;  /* 0x00009003000075a7 */ /* 0x0022a400080011ff */
[----:B--2---:R-:W-:Y:S05]  /*b340*/  @!P0 NANOSLEEP.SYNCS 0x989680 ;  /* 0x009896800000895d */ /* 0x004fea0003900000 */
[----:B------:R-:W2:Y:S02]  /*b350*/  @!P0 SYNCS.PHASECHK.TRANS64 P0, [R0+URZ+0x90], R3 ;  /* 0x00009003000085a7 */ /* 0x000ea400080010ff */
[----:B--2---:R-:W-:Y:S05]  /*b360*/  @!P0 BRA `(.L_x_134) ;  /* 0xfffffffc00f08947 */ /* 0x004fea000383ffff */
[----:B------:R-:W-:Y:S05]  /*b370*/  BRA `(.L_x_44) ;  /* 0xffffff7400447947 */ /* 0x000fea000383ffff */
.L_x_52:
[----:B-1----:R1:W2:Y:S02]  /*b380*/  SYNCS.PHASECHK.TRANS64.TRYWAIT P1, [R0+URZ+0x80], R5 ;  /* 0x00008005000075a7 */ /* 0x0022a400080211ff */
[----:B--2---:R-:W-:Y:S05]  /*b390*/  @!P1 NANOSLEEP.SYNCS 0x989680 ;  /* 0x009896800000995d */ /* 0x004fea0003900000 */
[----:B------:R-:W2:Y:S02]  /*b3a0*/  @!P1 SYNCS.PHASECHK.TRANS64 P1, [R0+URZ+0x80], R5 ;  /* 0x00008005000095a7 */ /* 0x000ea400080210ff */
[----:B--2---:R-:W-:Y:S05]  /*b3b0*/  @!P1 BRA `(.L_x_52) ;  /* 0xfffffffc00f09947 */ /* 0x004fea000383ffff */
[----:B------:R-:W-:Y:S05]  /*b3c0*/  BRA `(.L_x_135) ;  /* 0xffffff7800b47947 */ /* 0x000fea000383ffff */
.L_x_53:
[----:B------:R-:W-:-:S07]  /*b3d0*/  MOV R3, UR7 ;  /* 0x0000000700037c02 */ /* 0x000fce0008000f00 */
.L_x_136:
[----:B-1----:R1:W2:Y:S02]  /*b3e0*/  SYNCS.PHASECHK.TRANS64.TRYWAIT P0, [R3+URZ+0xb0], R0 ;  /* 0x0000b000030075a7 */ /* 0x0022a400080011ff */
[----:B--2---:R-:W-:Y:S05]  /*b3f0*/  @!P0 NANOSLEEP.SYNCS 0x989680 ;  /* 0x009896800000895d */ /* 0x004fea0003900000 */
[----:B------:R-:W2:Y:S02]  /*b400*/  @!P0 SYNCS.PHASECHK.TRANS64 P0, [R3+URZ+0xb0], R0 ;  /* 0x0000b000030085a7 */ /* 0x000ea400080010ff */
[----:B--2---:R-:W-:Y:S05]  /*b410*/  @!P0 BRA `(.L_x_136) ;  /* 0xfffffffc00f08947 */ /* 0x004fea000383ffff */
[----:B------:R-:W-:Y:S05]  /*b420*/  BRA `(.L_x_137) ;  /* 0xffffff7800ec7947 */ /* 0x000fea000383ffff */
.L_x_56:
[----:B------:R-:W-:Y:S07]  /*b430*/  MOV R0, UR6 ;  /* 0x0000000600007c02 */ /* 0x000fee0008000f00 */
.L_x_138:
[----:B-1----:R1:W2:Y:S02]  /*b440*/  SYNCS.PHASECHK.TRANS64.TRYWAIT P0, [R0+URZ], R3 ;  /* 0x00000003000075a7 */ /* 0x0022a400080011ff */
[----:B--2---:R-:W-:Y:S05]  /*b450*/  @!P0 NANOSLEEP.SYNCS 0x989680 ;  /* 0x009896800000895d */ /* 0x004fea0003900000 */
[----:B------:R-:W2:Y:S02]  /*b460*/  @!P0 SYNCS.PHASECHK.TRANS64 P0, [R0+URZ], R3 ;  /* 0x00000003000085a7 */ /* 0x000ea400080010ff */
[----:B--2---:R-:W-:Y:S05]  /*b470*/  @!P0 BRA `(.L_x_138) ;  /* 0xfffffffc00f08947 */ /* 0x004fea000383ffff */
[----:B------:R-:W-:Y:S05]  /*b480*/  BRA `(.L_x_55) ;  /* 0xffffff7c00087947 */ /* 0x000fea000383ffff */
.L_x_59:
[----:B------:R-:W-:-:S07]  /*b490*/  MOV R0, UR6 ;  /* 0x0000000600007c02 */ /* 0x000fce0008000f00 */
.L_x_139:
[----:B--2---:R2:W4:Y:S02]  /*b4a0*/  SYNCS.PHASECHK.TRANS64.TRYWAIT P0, [R0+URZ], R3 ;  /* 0x00000003000075a7 */ /* 0x00452400080011ff */
[----:B----4-:R-:W-:Y:S05]  /*b4b0*/  @!P0 NANOSLEEP.SYNCS 0x989680 ;  /* 0x009896800000895d */ /* 0x010fea0003900000 */
[----:B------:R-:W4:Y:S02]  /*b4c0*/  @!P0 SYNCS.PHASECHK.TRANS64 P0, [R0+URZ], R3 ;  /* 0x00000003000085a7 */ /* 0x000f2400080010ff */
[----:B----4-:R-:W-:Y:S05]  /*b4d0*/  @!P0 BRA `(.L_x_139) ;  /* 0xfffffffc00f08947 */ /* 0x010fea000383ffff */
[----:B------:R-:W-:Y:S05]  /*b4e0*/  BRA `(.L_x_140) ;  /* 0xffffff7c00e47947 */ /* 0x000fea000383ffff */
.L_x_60:
[----:B------:R-:W-:-:S07]  /*b4f0*/  MOV R0, UR7 ;  /* 0x0000000700007c02 */ /* 0x000fce0008000f00 */
.L_x_141:
[----:B-1----:R1:W2:Y:S02]  /*b500*/  SYNCS.PHASECHK.TRANS64.TRYWAIT P0, [R0+URZ], R3 ;  /* 0x00000003000075a7 */ /* 0x0022a400080011ff */
[----:B--2---:R-:W-:Y:S05]  /*b510*/  @!P0 NANOSLEEP.SYNCS 0x989680 ;  /* 0x009896800000895d */ /* 0x004fea0003900000 */
[----:B------:R-:W2:Y:S02]  /*b520*/  @!P0 SYNCS.PHASECHK.TRANS64 P0, [R0+URZ], R3 ;  /* 0x00000003000085a7 */ /* 0x000ea400080010ff */
[----:B--2---:R-:W-:Y:S05]  /*b530*/  @!P0 BRA `(.L_x_141) ;  /* 0xfffffffc00f08947 */ /* 0x004fea000383ffff */
[----:B------:R-:W-:Y:S05]  /*b540*/  BRA `(.L_x_142) ;  /* 0xffffff7c00f07947 */ /* 0x000fea000383ffff */
.L_x_65:
[----:B--2---:R2:W3:Y:S02]  /*b550*/  SYNCS.PHASECHK.TRANS64.TRYWAIT P0, [R0+URZ+0x80], R3 ;  /* 0x00008003000075a7 */ /* 0x0044e400080011ff */
[----:B---3--:R-:W-:Y:S05]  /*b560*/  @!P0 NANOSLEEP.SYNCS 0x989680 ;  /* 0x009896800000895d */ /* 0x008fea0003900000 */
[----:B------:R-:W3:Y:S02]  /*b570*/  @!P0 SYNCS.PHASECHK.TRANS64 P0, [R0+URZ+0x80], R3 ;  /* 0x00008003000085a7 */ /* 0x000ee400080010ff */
[----:B---3--:R-:W-:Y:S05]  /*b580*/  @!P0 BRA `(.L_x_65) ;  /* 0xfffffffc00f08947 */ /* 0x008fea000383ffff */
[----:B------:R-:W-:Y:S05]  /*b590*/  BRA `(.L_x_143) ;  /* 0xffffff8000fc7947 */ /* 0x000fea000383ffff */
.L_x_68:
[----:B------:R-:W-:Y:S07]  /*b5a0*/  MOV R0, UR7 ;  /* 0x0000000700007c02 */ /* 0x000fee0008000f00 */
.L_x_144:
[----:B--2---:R2:W3:Y:S02]  /*b5b0*/  SYNCS.PHASECHK.TRANS64.TRYWAIT P0, [R0+URZ+0x78], R3 ;  /* 0x00007803000075a7 */ /* 0x0044e400080011ff */
[----:B---3--:R-:W-:Y:S05]  /*b5c0*/  @!P0 NANOSLEEP.SYNCS 0x989680 ;  /* 0x009896800000895d */ /* 0x008fea0003900000 */
[----:B------:R-:W3:Y:S02]  /*b5d0*/  @!P0 SYNCS.PHASECHK.TRANS64 P0, [R0+URZ+0x78], R3 ;  /* 0x00007803000085a7 */ /* 0x000ee400080010ff */
[----:B---3--:R-:W-:Y:S05]  /*b5e0*/  @!P0 BRA `(.L_x_144) ;  /* 0xfffffffc00f08947 */ /* 0x008fea000383ffff */
[----:B------:R-:W-:Y:S05]  /*b5f0*/  BRA `(.L_x_67) ;  /* 0xffffff8400dc7947 */ /* 0x000fea000383ffff */
.L_x_71:
[----:B------:R-:W-:Y:S07]  /*b600*/  MOV R3, UR7 ;  /* 0x0000000700037c02 */ /* 0x000fee0008000f00 */
.L_x_145:
[----:B-1----:R1:W2:Y:S02]  /*b610*/  SYNCS.PHASECHK.TRANS64.TRYWAIT P0, [R3+URZ+0x50], R12 ;  /* 0x0000500c030075a7 */ /* 0x0022a400080011ff */
[----:B--2---:R-:W-:Y:S05]  /*b620*/  @!P0 NANOSLEEP.SYNCS 0x989680 ;  /* 0x009896800000895d */ /* 0x004fea0003900000 */
[----:B------:R-:W2:Y:S02]  /*b630*/  @!P0 SYNCS.PHASECHK.TRANS64 P0, [R3+URZ+0x50], R12 ;  /* 0x0000500c030085a7 */ /* 0x000ea400080010ff */
[----:B--2---:R-:W-:Y:S05]  /*b640*/  @!P0 BRA `(.L_x_145) ;  /* 0xfffffffc00f08947 */ /* 0x004fea000383ffff */
[----:B------:R-:W-:Y:S05]  /*b650*/  BRA `(.L_x_146) ;  /* 0xffffff8800547947 */ /* 0x000fea000383ffff */
.L_x_72:
[----:B-1----:R-:W-:Y:S07]  /*b660*/  MOV R3, UR7 ;  /* 0x0000000700037c02 */ /* 0x002fee0008000f00 */
.L_x_147:
[----:B-1----:R1:W2:Y:S02]  /*b670*/  SYNCS.PHASECHK.TRANS64.TRYWAIT P0, [R3+URZ+0x58], R12 ;  /* 0x0000580c030075a7 */ /* 0x0022a400080011ff */
[----:B--2---:R-:W-:Y:S05]  /*b680*/  @!P0 NANOSLEEP.SYNCS 0x989680 ;  /* 0x009896800000895d */ /* 0x004fea0003900000 */
[----:B------:R-:W2:Y:S02]  /*b690*/  @!P0 SYNCS.PHASECHK.TRANS64 P0, [R3+URZ+0x58], R12 ;  /* 0x0000580c030085a7 */ /* 0x000ea400080010ff */
[----:B--2---:R-:W-:Y:S05]  /*b6a0*/  @!P0 BRA `(.L_x_147) ;  /* 0xfffffffc00f08947 */ /* 0x004fea000383ffff */
[----:B------:R-:W-:Y:S05]  /*b6b0*/  BRA `(.L_x_148) ;  /* 0xffffff8800907947 */ /* 0x000fea000383ffff */
.L_x_73:
[----:B-1----:R-:W-:Y:S07]  /*b6c0*/  MOV R3, UR7 ;  /* 0x0000000700037c02 */ /* 0x002fee0008000f00 */
.L_x_149:
[----:B-1----:R1:W2:Y:S02]  /*b6d0*/  SYNCS.PHASECHK.TRANS64.TRYWAIT P0, [R3+URZ+0x60], R12 ;  /* 0x0000600c030075a7 */ /* 0x0022a400080011ff */
[----:B--2---:R-:W-:Y:S05]  /*b6e0*/  @!P0 NANOSLEEP.SYNCS 0x989680 ;  /* 0x009896800000895d */ /* 0x004fea0003900000 */
[----:B------:R-:W2:Y:S02]  /*b6f0*/  @!P0 SYNCS.PHASECHK.TRANS64 P0, [R3+URZ+0x60], R12 ;  /* 0x0000600c030085a7 */ /* 0x000ea400080010ff */
[----:B--2---:R-:W-:Y:S05]  /*b700*/  @!P0 BRA `(.L_x_149) ;  /* 0xfffffffc00f08947 */ /* 0x004fea000383ffff */
[----:B------:R-:W-:Y:S05]  /*b710*/  BRA `(.L_x_150) ;  /* 0xffffff8800d87947 */ /* 0x000fea000383ffff */
.L_x_74:
[----:B------:R-:W-:Y:S07]  /*b720*/  MOV R3, UR7 ;  /* 0x0000000700037c02 */ /* 0x000fee0008000f00 */
.L_x_151:
[----:B-1----:R1:W2:Y:S02]  /*b730*/  SYNCS.PHASECHK.TRANS64.TRYWAIT P0, [R3+URZ+0x68], R12 ;  /* 0x0000680c030075a7 */ /* 0x0022a400080011ff */
[----:B--2---:R-:W-:Y:S05]  /*b740*/  @!P0 NANOSLEEP.SYNCS 0x989680 ;  /* 0x009896800000895d */ /* 0x004fea0003900000 */
[----:B------:R-:W2:Y:S02]  /*b750*/  @!P0 SYNCS.PHASECHK.TRANS64 P0, [R3+URZ+0x68], R12 ;  /* 0x0000680c030085a7 */ /* 0x000ea400080010ff */
[----:B--2---:R-:W-:Y:S05]  /*b760*/  @!P0 BRA `(.L_x_151) ;  /* 0xfffffffc00f08947 */ /* 0x004fea000383ffff */
[----:B------:R-:W-:Y:S05]  /*b770*/  BRA `(.L_x_152) ;  /* 0xffffff8c00607947 */ /* 0x000fea000383ffff */
.L_x_76:
[----:B------:R-:W-:-:S07]  /*b780*/  MOV R0, UR7 ;  /* 0x0000000700007c02 */ /* 0x000fce0008000f00 */
.L_x_153:
[----:B-1----:R1:W3:Y:S02]  /*b790*/  SYNCS.PHASECHK.TRANS64.TRYWAIT P0, [R0+URZ+0x50], R3 ;  /* 0x00005003000075a7 */ /* 0x0022e400080011ff */
[----:B---3--:R-:W-:Y:S05]  /*b7a0*/  @!P0 NANOSLEEP.SYNCS 0x989680 ;  /* 0x009896800000895d */ /* 0x008fea0003900000 */
[----:B------:R-:W3:Y:S02]  /*b7b0*/  @!P0 SYNCS.PHASECHK.TRANS64 P0, [R0+URZ+0x50], R3 ;  /* 0x00005003000085a7 */ /* 0x000ee400080010ff */
[----:B---3--:R-:W-:Y:S05]  /*b7c0*/  @!P0 BRA `(.L_x_153) ;  /* 0xfffffffc00f08947 */ /* 0x008fea000383ffff */
[----:B------:R-:W-:Y:S05]  /*b7d0*/  BRA `(.L_x_154) ;  /* 0xffffff8c00d07947 */ /* 0x000fea000383ffff */
.L_x_77:
[----:B-1----:R-:W-:-:S07]  /*b7e0*/  MOV R0, UR7 ;  /* 0x0000000700007c02 */ /* 0x002fce0008000f00 */
.L_x_155:
[----:B-1----:R1:W3:Y:S02]  /*b7f0*/  SYNCS.PHASECHK.TRANS64.TRYWAIT P0, [R0+URZ+0x58], R3 ;  /* 0x00005803000075a7 */ /* 0x0022e400080011ff */
[----:B---3--:R-:W-:Y:S05]  /*b800*/  @!P0 NANOSLEEP.SYNCS 0x989680 ;  /* 0x009896800000895d */ /* 0x008fea0003900000 */
[----:B------:R-:W3:Y:S02]  /*b810*/  @!P0 SYNCS.PHASECHK.TRANS64 P0, [R0+URZ+0x58], R3 ;  /* 0x00005803000085a7 */ /* 0x000ee400080010ff */
[----:B---3--:R-:W-:Y:S05]  /*b820*/  @!P0 BRA `(.L_x_155) ;  /* 0xfffffffc00f08947 */ /* 0x008fea000383ffff */
[----:B------:R-:W-:Y:S05]  /*b830*/  BRA `(.L_x_156) ;  /* 0xffffff8c00c07947 */ /* 0x000fea000383ffff */
.L_x_78:
[----:B-1----:R-:W-:-:S07]  /*b840*/  MOV R0, UR7 ;  /* 0x0000000700007c02 */ /* 0x002fce0008000f00 */
.L_x_157:
[----:B-1----:R1:W3:Y:S02]  /*b850*/  SYNCS.PHASECHK.TRANS64.TRYWAIT P0, [R0+URZ+0x60], R3 ;  /* 0x00006003000075a7 */ /* 0x0022e400080011ff */
[----:B---3--:R-:W-:Y:S05]  /*b860*/  @!P0 NANOSLEEP.SYNCS 0x989680 ;  /* 0x009896800000895d */ /* 0x008fea0003900000 */
[----:B------:R-:W3:Y:S02]  /*b870*/  @!P0 SYNCS.PHASECHK.TRANS64 P0, [R0+URZ+0x60], R3 ;  /* 0x00006003000085a7 */ /* 0x000ee400080010ff */
[----:B---3--:R-:W-:Y:S05]  /*b880*/  @!P0 BRA `(.L_x_157) ;  /* 0xfffffffc00f08947 */ /* 0x008fea000383ffff */
[----:B------:R-:W-:Y:S05]  /*b890*/  BRA `(.L_x_158) ;  /* 0xffffff8c00b07947 */ /* 0x000fea000383ffff */
.L_x_80:
[----:B--2---:R2:W4:Y:S02]  /*b8a0*/  SYNCS.PHASECHK.TRANS64.TRYWAIT P0, [R0+URZ+0x80], R3 ;  /* 0x00008003000075a7 */ /* 0x00452400080011ff */
[----:B----4-:R-:W-:Y:S05]  /*b8b0*/  @!P0 NANOSLEEP.SYNCS 0x989680 ;  /* 0x009896800000895d */ /* 0x010fea0003900000 */
[----:B------:R-:W4:Y:S02]  /*b8c0*/  @!P0 SYNCS.PHASECHK.TRANS64 P0, [R0+URZ+0x80], R3 ;  /* 0x00008003000085a7 */ /* 0x000f2400080010ff */
[----:B----4-:R-:W-:Y:S05]  /*b8d0*/  @!P0 BRA `(.L_x_80) ;  /* 0xfffffffc00f08947 */ /* 0x010fea000383ffff */
[----:B------:R-:W-:Y:S05]  /*b8e0*/  BRA `(.L_x_159) ;  /* 0xffffff90007c7947 */ /* 0x000fea000383ffff */
.L_x_91:
[----:B-1----:R1:W3:Y:S02]  /*b8f0*/  SYNCS.PHASECHK.TRANS64.TRYWAIT P1, [R3+URZ+0x30], R0 ;  /* 0x00003000030075a7 */ /* 0x0022e400080211ff */
[----:B---3--:R-:W-:Y:S05]  /*b900*/  @!P1 NANOSLEEP.SYNCS 0x989680 ;  /* 0x009896800000995d */ /* 0x008fea0003900000 */
[----:B------:R-:W3:Y:S02]  /*b910*/  @!P1 SYNCS.PHASECHK.TRANS64 P1, [R3+URZ+0x30], R0 ;  /* 0x00003000030095a7 */ /* 0x000ee400080210ff */
[----:B---3--:R-:W-:Y:S05]  /*b920*/  @!P1 BRA `(.L_x_91) ;  /* 0xfffffffc00f09947 */ /* 0x008fea000383ffff */
[----:B------:R-:W-:Y:S05]  /*b930*/  BRA `(.L_x_90) ;  /* 0xffffff9c00a47947 */ /* 0x000fea000383ffff */
.L_x_93:
[----:B---3--:R3:W4:Y:S02]  /*b940*/  SYNCS.PHASECHK.TRANS64.TRYWAIT P0, [R108+URZ+0xa0], R5 ;  /* 0x0000a0056c0075a7 */ /* 0x00872400080011ff */
[----:B----4-:R-:W-:Y:S05]  /*b950*/  @!P0 NANOSLEEP.SYNCS 0x989680 ;  /* 0x009896800000895d */ /* 0x010fea0003900000 */
[----:B------:R-:W4:Y:S02]  /*b960*/  @!P0 SYNCS.PHASECHK.TRANS64 P0, [R108+URZ+0xa0], R5 ;  /* 0x0000a0056c0085a7 */ /* 0x000f2400080010ff */
[----:B----4-:R-:W-:Y:S05]  /*b970*/  @!P0 BRA `(.L_x_93) ;  /* 0xfffffffc00f08947 */ /* 0x010fea000383ffff */
[----:B------:R-:W-:Y:S05]  /*b980*/  BRA `(.L_x_92) ;  /* 0xffffffa000007947 */ /* 0x000fea000383ffff */
.L_x_101:
[----:B--2---:R2:W3:Y:S02]  /*b990*/  SYNCS.PHASECHK.TRANS64.TRYWAIT P0, [R118+URZ+0x30], R3 ;  /* 0x00003003760075a7 */ /* 0x0044e400080011ff */
[----:B---3--:R-:W-:Y:S05]  /*b9a0*/  @!P0 NANOSLEEP.SYNCS 0x989680 ;  /* 0x009896800000895d */ /* 0x008fea0003900000 */
[----:B------:R-:W3:Y:S02]  /*b9b0*/  @!P0 SYNCS.PHASECHK.TRANS64 P0, [R118+URZ+0x30], R3 ;  /* 0x00003003760085a7 */ /* 0x000ee400080010ff */
[----:B---3--:R-:W-:Y:S05]  /*b9c0*/  @!P0 BRA `(.L_x_101) ;  /* 0xfffffffc00f08947 */ /* 0x008fea000383ffff */
[----:B------:R-:W-:Y:S05]  /*b9d0*/  BRA `(.L_x_100) ;  /* 0xffffffb400047947 */ /* 0x000fea000383ffff */
.L_x_109:
[----:B--2---:R2:W3:Y:S02]  /*b9e0*/  SYNCS.PHASECHK.TRANS64.TRYWAIT P0, [R0+URZ+0x30], R7 ;  /* 0x00003007000075a7 */ /* 0x0044e400080011ff */
[----:B---3--:R-:W-:Y:S05]  /*b9f0*/  @!P0 NANOSLEEP.SYNCS 0x989680 ;  /* 0x009896800000895d */ /* 0x008fea0003900000 */
[----:B------:R-:W3:Y:S02]  /*ba00*/  @!P0 SYNCS.PHASECHK.TRANS64 P0, [R0+URZ+0x30], R7 ;  /* 0x00003007000085a7 */ /* 0x000ee400080010ff */
[----:B---3--:R-:W-:Y:S05]  /*ba10*/  @!P0 BRA `(.L_x_109) ;  /* 0xfffffffc00f08947 */ /* 0x008fea000383ffff */
[----:B------:R-:W-:Y:S05]  /*ba20*/  BRA `(.L_x_108) ;  /* 0xffffffc800587947 */ /* 0x000fea000383ffff */
.L_x_117:
[----:B--2---:R2:W3:Y:S02]  /*ba30*/  SYNCS.PHASECHK.TRANS64.TRYWAIT P0, [R0+URZ+0x30], R5 ;  /* 0x00003005000075a7 */ /* 0x0044e400080011ff */
[----:B---3--:R-:W-:Y:S05]  /*ba40*/  @!P0 NANOSLEEP.SYNCS 0x989680 ;  /* 0x009896800000895d */ /* 0x008fea0003900000 */
[----:B------:R-:W3:Y:S02]  /*ba50*/  @!P0 SYNCS.PHASECHK.TRANS64 P0, [R0+URZ+0x30], R5 ;  /* 0x00003005000085a7 */ /* 0x000ee400080010ff */
[----:B---3--:R-:W-:Y:S05]  /*ba60*/  @!P0 BRA `(.L_x_117) ;  /* 0xfffffffc00f08947 */ /* 0x008fea000383ffff */
[----:B------:R-:W-:Y:S05]  /*ba70*/  BRA `(.L_x_116) ;  /* 0xffffffdc00b87947 */ /* 0x000fea000383ffff */
        .weak           $__internal_0_$__cuda_sm10x_tcgen05_guardrail_trap_col_being_dealloced_not_returned_by_alloc
        .type           $__internal_0_$__cuda_sm10x_tcgen05_guardrail_trap_col_being_dealloced_not_returned_by_alloc,@function
        .size           $__internal_0_$__cuda_sm10x_tcgen05_guardrail_trap_col_being_dealloced_not_returned_by_alloc,($__internal_1_$__cuda_sm10x_tcgen05_guardrail_trap_phase_invalid_during_alloc - $__internal_0_$__cuda_sm10x_tcgen05_guardrail_trap_col_being_dealloced_not_returned_by_alloc)
$__internal_0_$__cuda_sm10x_tcgen05_guardrail_trap_col_being_dealloced_not_returned_by_alloc:
[----:B------:R-:W-:Y:S05]  /*ba80*/  BPT.TRAP 0x1 ;  /* 0x000000040000795c */ /* 0x000fea0000300000 */
[----:B------:R-:W-:-:S04]  /*ba90*/  HFMA2 R3, -RZ, RZ, 0, 0 ;  /* 0x00000000ff037431 */ /* 0x000fc800000001ff */
[----:B------:R-:W-:Y:S05]  /*baa0*/  RET.REL.NODEC R2 `(_ZN7cutlass13device_kernelINS_4gemm6kernel13GemmUniversalIN4cute5tupleIJiiiiEEENS1_10collective13CollectiveMmaINS1_35MainloopSm100TmaUmmaWarpSpecializedILi3ELi2ELi2ENS5_IJNS4_1CILi1EEESB_SB_EEEEENS5_IJNSA_ILi128EEENSA_ILi256EEESE_EEEaNS5_IJlSB_lEEEaSH_NS4_8TiledMMAINS4_8MMA_AtomIJNS4_15SM100_MMA_S8_SSIaaiLi128ELi256ELNS4_4UMMA5MajorE0ELSM_0ELNSL_8SaturateE0EEEEEENS4_6LayoutISC_NS5_IJNSA_ILi0EEESR_SR_EEEEENS5_IJNS4_10UnderscoreESU_SU_EEEEENS4_13SM90_TMA_LOADENS4_14ComposedLayoutINS4_7SwizzleILi3ELi4ELi3EEENS4_18smem_ptr_flag_bitsILi8EEENSQ_INS5_IJNSA_ILi8EEESE_EEENS5_IJSE_SB_EEEEEEEvNS4_8identityESX_S17_vS18_EENS_8epilogue10collective18CollectiveEpilogueINS1A_23Sm100TmaWarpSpecializedILi4ELi2ELi64ELb0ELb0EEEJSG_NS5_IJNSQ_ISE_SB_EENSQ_INSA_ILi64EEESB_EEEEEaSH_aSH_NS1A_6fusion15FusionCallbacksIS1E_NS1J_17LinearCombinationIaiaiLNS_15FloatRoundStyleE2EEESG_S1I_JEEENS4_5SM1004TMEM4LOAD26SM100_TMEM_LOAD_32dp32b64xESX_NSY_INSZ_ILi2ELi4ELi3EEES12_NSQ_INS5_IJS13_S1G_EEENS5_IJS1G_SB_EEEEEEENS4_39AutoVectorizingCopyWithAssumedAlignmentILi128EEENS4_14SM90_TMA_STOREES1X_S1Z_S1Z_EEEvvEEEEvNT_6ParamsE) ;  /* 0xffffff4402547950 */ /* 0x000fea0003c3ffff */
        .weak           $__internal_1_$__cuda_sm10x_tcgen05_guardrail_trap_phase_invalid_during_alloc
        .type           $__internal_1_$__cuda_sm10x_tcgen05_guardrail_trap_phase_invalid_during_alloc,@function
        .size           $__internal_1_$__cuda_sm10x_tcgen05_guardrail_trap_phase_invalid_during_alloc,($__internal_2_$__cuda_sm10x_tcgen05_guardrail_trap_unallocated_columns_being_dealloced - $__internal_1_$__cuda_sm10x_tcgen05_guardrail_trap_phase_invalid_during_alloc)
$__internal_1_$__cuda_sm10x_tcgen05_guardrail_trap_phase_invalid_during_alloc:
[----:B------:R-:W-:Y:S05]  /*bab0*/  BPT.TRAP 0x1 ;  /* 0x000000040000795c */ /* 0x000fea0000300000 */
[----:B------:R-:W-:-:S04]  /*bac0*/  MOV R3, 0x0 ;  /* 0x0000000000037802 */ /* 0x000fc80000000f00 */
[----:B------:R-:W-:Y:S05]  /*bad0*/  RET.REL.NODEC R2 `(_ZN7cutlass13device_kernelINS_4gemm6kernel13GemmUniversalIN4cute5tupleIJiiiiEEENS1_10collective13CollectiveMmaINS1_35MainloopSm100TmaUmmaWarpSpecializedILi3ELi2ELi2ENS5_IJNS4_1CILi1EEESB_SB_EEEEENS5_IJNSA_ILi128EEENSA_ILi256EEESE_EEEaNS5_IJlSB_lEEEaSH_NS4_8TiledMMAINS4_8MMA_AtomIJNS4_15SM100_MMA_S8_SSIaaiLi128ELi256ELNS4_4UMMA5MajorE0ELSM_0ELNSL_8SaturateE0EEEEEENS4_6LayoutISC_NS5_IJNSA_ILi0EEESR_SR_EEEEENS5_IJNS4_10UnderscoreESU_SU_EEEEENS4_13SM90_TMA_LOADENS4_14ComposedLayoutINS4_7SwizzleILi3ELi4ELi3EEENS4_18smem_ptr_flag_bitsILi8EEENSQ_INS5_IJNSA_ILi8EEESE_EEENS5_IJSE_SB_EEEEEEEvNS4_8identityESX_S17_vS18_EENS_8epilogue10collective18CollectiveEpilogueINS1A_23Sm100TmaWarpSpecializedILi4ELi2ELi64ELb0ELb0EEEJSG_NS5_IJNSQ_ISE_SB_EENSQ_INSA_ILi64EEESB_EEEEEaSH_aSH_NS1A_6fusion15FusionCallbacksIS1E_NS1J_17LinearCombinationIaiaiLNS_15FloatRoundStyleE2EEESG_S1I_JEEENS4_5SM1004TMEM4LOAD26SM100_TMEM_LOAD_32dp32b64xESX_NSY_INSZ_ILi2ELi4ELi3EEES12_NSQ_INS5_IJS13_S1G_EEENS5_IJS1G_SB_EEEEEEENS4_39AutoVectorizingCopyWithAssumedAlignmentILi128EEENS4_14SM90_TMA_STOREES1X_S1Z_S1Z_EEEvvEEEEvNT_6ParamsE) ;  /* 0xffffff4402487950 */ /* 0x000fea0003c3ffff */
        .weak           $__internal_2_$__cuda_sm10x_tcgen05_guardrail_trap_unallocated_columns_being_dealloced
        .type           $__internal_2_$__cuda_sm10x_tcgen05_guardrail_trap_unallocated_columns_being_dealloced,@function
        .size           $__internal_2_$__cuda_sm10x_tcgen05_guardrail_trap_unallocated_columns_being_dealloced,(.L_x_161 - $__internal_2_$__cuda_sm10x_tcgen05_guardrail_trap_unallocated_columns_being_dealloced)
$__internal_2_$__cuda_sm10x_tcgen05_guardrail_trap_unallocated_columns_being_dealloced:
[----:B------:R-:W-:Y:S05]  /*bae0*/  BPT.TRAP 0x1 ;  /* 0x000000040000795c */ /* 0x000fea0000300000 */
[----:B------:R-:W-:-:S04]  /*baf0*/  HFMA2 R3, -RZ, RZ, 0, 0 ;  /* 0x00000000ff037431 */ /* 0x000fc800000001ff */
[----:B------:R-:W-:Y:S05]  /*bb00*/  RET.REL.NODEC R2 `(_ZN7cutlass13device_kernelINS_4gemm6kernel13GemmUniversalIN4cute5tupleIJiiiiEEENS1_10collective13CollectiveMmaINS1_35MainloopSm100TmaUmmaWarpSpecializedILi3ELi2ELi2ENS5_IJNS4_1CILi1EEESB_SB_EEEEENS5_IJNSA_ILi128EEENSA_ILi256EEESE_EEEaNS5_IJlSB_lEEEaSH_NS4_8TiledMMAINS4_8MMA_AtomIJNS4_15SM100_MMA_S8_SSIaaiLi128ELi256ELNS4_4UMMA5MajorE0ELSM_0ELNSL_8SaturateE0EEEEEENS4_6LayoutISC_NS5_IJNSA_ILi0EEESR_SR_EEEEENS5_IJNS4_10UnderscoreESU_SU_EEEEENS4_13SM90_TMA_LOADENS4_14ComposedLayoutINS4_7SwizzleILi3ELi4ELi3EEENS4_18smem_ptr_flag_bitsILi8EEENSQ_INS5_IJNSA_ILi8EEESE_EEENS5_IJSE_SB_EEEEEEEvNS4_8identityESX_S17_vS18_EENS_8epilogue10collective18CollectiveEpilogueINS1A_23Sm100TmaWarpSpecializedILi4ELi2ELi64ELb0ELb0EEEJSG_NS5_IJNSQ_ISE_SB_EENSQ_INSA_ILi64EEESB_EEEEEaSH_aSH_NS1A_6fusion15FusionCallbacksIS1E_NS1J_17LinearCombinationIaiaiLNS_15FloatRoundStyleE2EEESG_S1I_JEEENS4_5SM1004TMEM4LOAD26SM100_TMEM_LOAD_32dp32b64xESX_NSY_INSZ_ILi2ELi4ELi3EEES12_NSQ_INS5_IJS13_S1G_EEENS5_IJS1G_SB_EEEEEEENS4_39AutoVectorizingCopyWithAssumedAlignmentILi128EEENS4_14SM90_TMA_STOREES1X_S1Z_S1Z_EEEvvEEEEvNT_6ParamsE) ;  /* 0xffffff44023c7950 */ /* 0x000fea0003c3ffff */
.L_x_160:
[----:B------:R-:W-:-:S00]  /*bb10*/  BRA `(.L_x_160) ;  /* 0xfffffffc00fc7947 */ /* 0x000fc0000383ffff */
[----:B------:R-:W-:-:S00]  /*bb20*/  NOP ;  /* 0x0000000000007918 */ /* 0x000fc00000000000 */
        /* <DEDUP_REMOVED lines=13> */
.L_x_161:


//--------------------- .nv.global.init           --------------------------
	.section	.nv.global.init,"aw",@progbits
.nv.global.init:
	.type		$str$27,@object
	.size		$str$27,($str$28 - $str$27)
$str$27:
        /*0000*/ 	.byte	0x28, 0x61, 0x64, 0x64, 0x72, 0x65, 0x73, 0x73, 0x20, 0x26, 0x20, 0x6d, 0x61, 0x73, 0x6b, 0x29
        /*0010*/ 	.byte	0x20, 0x3d, 0x3d, 0x20, 0x30, 0x00
	.type		$str$28,@object
	.size		$str$28,($str$26 - $str$28)
$str$28:
        /*0016*/ 	.byte	0x2f, 0x74, 0x6d, 0x70, 0x2f, 0x63, 0x75, 0x74, 0x6c, 0x61, 0x73, 0x73, 0x5f, 0x73, 0x77, 0x65
        /*0026*/ 	.byte	0x65, 0x70, 0x5f, 0x73, 0x72, 0x63, 0x2f, 0x69, 0x6e, 0x63, 0x6c, 0x75, 0x64, 0x65, 0x2f, 0x63
        /*0036*/ 	.byte	0x75, 0x74, 0x65, 0x2f, 0x70, 0x6f, 0x69, 0x6e, 0x74, 0x65, 0x72, 0x5f, 0x66, 0x6c, 0x61, 0x67
        /*0046*/ 	.byte	0x67, 0x65, 0x64, 0x2e, 0x68, 0x70, 0x70, 0x00
	.type		$str$26,@object
	.size		$str$26,($str$25 - $str$26)
$str$26:
        /*004e*/ 	.byte	0x2f, 0x74, 0x6d, 0x70, 0x2f, 0x63, 0x75, 0x74, 0x6c, 0x61, 0x73, 0x73, 0x5f, 0x73, 0x77, 0x65
        /*005e*/ 	.byte	0x65, 0x70, 0x5f, 0x73, 0x72, 0x63, 0x2f, 0x69, 0x6e, 0x63, 0x6c, 0x75, 0x64, 0x65, 0x2f, 0x63
        /*006e*/ 	.byte	0x75, 0x74, 0x65, 0x2f, 0x61, 0x74, 0x6f, 0x6d, 0x2f, 0x63, 0x6f, 0x70, 0x79, 0x5f, 0x74, 0x72
        /*007e*/ 	.byte	0x61, 0x69, 0x74, 0x73, 0x5f, 0x73, 0x6d, 0x31, 0x30, 0x30, 0x2e, 0x68, 0x70, 0x70, 0x00
	.type		$str$25,@object
	.size		$str$25,(__unnamed_1 - $str$25)
$str$25:
        /*008d*/ 	.byte	0x28, 0x28, 0x75, 0x69, 0x6e, 0x74, 0x33, 0x32, 0x5f, 0x74, 0x28, 0x74, 0x68, 0x72, 0x65, 0x61
        /*009d*/ 	.byte	0x64, 0x49, 0x64, 0x78, 0x2e, 0x78, 0x29, 0x20, 0x2f, 0x20, 0x33, 0x32, 0x29, 0x20, 0x25, 0x20
        /*00ad*/ 	.byte	0x34, 0x29, 0x20, 0x3d, 0x3d, 0x20, 0x28, 0x28, 0x28, 0x74, 0x6d, 0x65, 0x6d, 0x5f, 0x61, 0x64
        /*00bd*/ 	.byte	0x64, 0x72, 0x20, 0x3e, 0x3e, 0x20, 0x31, 0x36, 0x29, 0x20, 0x2f, 0x20, 0x33, 0x32, 0x29, 0x20
        /*00cd*/ 	.byte	0x25, 0x20, 0x34, 0x29, 0x00
	.type		__unnamed_1,@object
	.size		__unnamed_1,(__unnamed_2 - __unnamed_1)
__unnamed_1:
        /*00d2*/ 	.byte	0x61, 0x75, 0x74, 0x6f, 0x20, 0x63, 0x75, 0x74, 0x65, 0x3a, 0x3a, 0x61, 0x73, 0x5f, 0x70, 0x6f
        /* <DEDUP_REMOVED lines=24> */
        /*0262*/ 	.byte	0x5d, 0x00
	.type		__unnamed_2,@object
	.size		__unnamed_2,(__unnamed_3 - __unnamed_2)
__unnamed_2:
        /* <DEDUP_REMOVED lines=26> */
	.type		__unnamed_3,@object
	.size		__unnamed_3,(.L_3 - __unnamed_3)
__unnamed_3:
        /* <DEDUP_REMOVED lines=42> */
        /*0696*/ 	.byte	0x43, 0x3c, 0x30, 0x3e, 0x3e, 0x3e, 0x3e, 0x5d, 0x00
.L_3:


//--------------------- .nv.shared._ZN7cutlass13device_kernelINS_4gemm6kernel13GemmUniversalIN4cute5tupleIJiiiiEEENS1_10collective13CollectiveMmaINS1_35MainloopSm100TmaUmmaWarpSpecializedILi3ELi2ELi2ENS5_IJNS4_1CILi1EEESB_SB_EEEEENS5_IJNSA_ILi128EEENSA_ILi256EEESE_EEEaNS5_IJlSB_lEEEaSH_NS4_8TiledMMAINS4_8MMA_AtomIJNS4_15SM100_MMA_S8_SSIaaiLi128ELi256ELNS4_4UMMA5MajorE0ELSM_0ELNSL_8SaturateE0EEEEEENS4_6LayoutISC_NS5_IJNSA_ILi0EEESR_SR_EEEEENS5_IJNS4_10UnderscoreESU_SU_EEEEENS4_13SM90_TMA_LOADENS4_14ComposedLayoutINS4_7SwizzleILi3ELi4ELi3EEENS4_18smem_ptr_flag_bitsILi8EEENSQ_INS5_IJNSA_ILi8EEESE_EEENS5_IJSE_SB_EEEEEEEvNS4_8identityESX_S17_vS18_EENS_8epilogue10collective18CollectiveEpilogueINS1A_23Sm100TmaWarpSpecializedILi4ELi2ELi64ELb0ELb0EEEJSG_NS5_IJNSQ_ISE_SB_EENSQ_INSA_ILi64EEESB_EEEEEaSH_aSH_NS1A_6fusion15FusionCallbacksIS1E_NS1J_17LinearCombinationIaiaiLNS_15FloatRoundStyleE2EEESG_S1I_JEEENS4_5SM1004TMEM4LOAD26SM100_TMEM_LOAD_32dp32b64xESX_NSY_INSZ_ILi2ELi4ELi3EEES12_NSQ_INS5_IJS13_S1G_EEENS5_IJS1G_SB_EEEEEEENS4_39AutoVectorizingCopyWithAssumedAlignmentILi128EEENS4_14SM90_TMA_STOREES1X_S1Z_S1Z_EEEvvEEEEvNT_6ParamsE --------------------------
	.section	.nv.shared._ZN7cutlass13device_kernelINS_4gemm6kernel13GemmUniversalIN4cute5tupleIJiiiiEEENS1_10collective13CollectiveMmaINS1_35MainloopSm100TmaUmmaWarpSpecializedILi3ELi2ELi2ENS5_IJNS4_1CILi1EEESB_SB_EEEEENS5_IJNSA_ILi128EEENSA_ILi256EEESE_EEEaNS5_IJlSB_lEEEaSH_NS4_8TiledMMAINS4_8MMA_AtomIJNS4_15SM100_MMA_S8_SSIaaiLi128ELi256ELNS4_4UMMA5MajorE0ELSM_0ELNSL_8SaturateE0EEEEEENS4_6LayoutISC_NS5_IJNSA_ILi0EEESR_SR_EEEEENS5_IJNS4_10UnderscoreESU_SU_EEEEENS4_13SM90_TMA_LOADENS4_14ComposedLayoutINS4_7SwizzleILi3ELi4ELi3EEENS4_18smem_ptr_flag_bitsILi8EEENSQ_INS5_IJNSA_ILi8EEESE_EEENS5_IJSE_SB_EEEEEEEvNS4_8identityESX_S17_vS18_EENS_8epilogue10collective18CollectiveEpilogueINS1A_23Sm100TmaWarpSpecializedILi4ELi2ELi64ELb0ELb0EEEJSG_NS5_IJNSQ_ISE_SB_EENSQ_INSA_ILi64EEESB_EEEEEaSH_aSH_NS1A_6fusion15FusionCallbacksIS1E_NS1J_17LinearCombinationIaiaiLNS_15FloatRoundStyleE2EEESG_S1I_JEEENS4_5SM1004TMEM4LOAD26SM100_TMEM_LOAD_32dp32b64xESX_NSY_INSZ_ILi2ELi4ELi3EEES12_NSQ_INS5_IJS13_S1G_EEENS5_IJS1G_SB_EEEEEEENS4_39AutoVectorizingCopyWithAssumedAlignmentILi128EEENS4_14SM90_TMA_STOREES1X_S1Z_S1Z_EEEvvEEEEvNT_6ParamsE,"aw",@nobits
	.sectionflags	@""
	.align	16
	.zero		1024


//--------------------- .nv.shared.reserved.0     --------------------------
	.section	.nv.shared.reserved.0,"aw",@nobits
	.weak		__nv_reservedSMEM_offset_0_alias
	.size		__nv_reservedSMEM_offset_0_alias, 0, 64
	.other		__nv_reservedSMEM_offset_0_alias,@"STO_CUDA_RESERVED_SHARED STV_DEFAULT"
__nv_reservedSMEM_offset_0_alias:
	.zero		0
.nv.shared.reserved.0:
	.zero		64
	.weak		__nv_reservedSMEM_tcgen05_partition
	.type		__nv_reservedSMEM_tcgen05_partition,@object
	.size		__nv_reservedSMEM_tcgen05_partition,(.L_0 - __nv_reservedSMEM_tcgen05_partition)
__nv_reservedSMEM_tcgen05_partition:
	.zero		32
.L_0:


//--------------------- .nv.global                --------------------------
	.section	.nv.global,"aw",@nobits
.nv.global:
	.type		_ZN40_INTERNAL_916b8102_4_k_cu_84c32b64_237814cute1_E,@object
	.size		_ZN40_INTERNAL_916b8102_4_k_cu_84c32b64_237814cute1_E,(_ZN40_INTERNAL_916b8102_4_k_cu_84c32b64_237814cuda3std3__45__cpo6cbeginE - _ZN40_INTERNAL_916b8102_4_k_cu_84c32b64_237814cute1_E)
_ZN40_INTERNAL_916b8102_4_k_cu_84c32b64_237814cute1_E:
	.zero		1
	.type		_ZN40_INTERNAL_916b8102_4_k_cu_84c32b64_237814cuda3std3__45__cpo6cbeginE,@object
	.size		_ZN40_INTERNAL_916b8102_4_k_cu_84c32b64_237814cuda3std3__45__cpo6cbeginE,(_ZN40_INTERNAL_916b8102_4_k_cu_84c32b64_237814cuda3std3__48in_placeE - _ZN40_INTERNAL_916b8102_4_k_cu_84c32b64_237814cuda3std3__45__cpo6cbeginE)
_ZN40_INTERNAL_916b8102_4_k_cu_84c32b64_237814cuda3std3__45__cpo6cbeginE:
	.zero		1
	.type		_ZN40_INTERNAL_916b8102_4_k_cu_84c32b64_237814cuda3std3__48in_placeE,@object
	.size		_ZN40_INTERNAL_916b8102_4_k_cu_84c32b64_237814cuda3std3__48in_placeE,(_ZN40_INTERNAL_916b8102_4_k_cu_84c32b64_237814cuda3std6ranges3__45__cpo9iter_moveE - _ZN40_INTERNAL_916b8102_4_k_cu_84c32b64_237814cuda3std3__48in_placeE)
_ZN40_INTERNAL_916b8102_4_k_cu_84c32b64_237814cuda3std3__48in_placeE:
	.zero		1
	.type		_ZN40_INTERNAL_916b8102_4_k_cu_84c32b64_237814cuda3std6ranges3__45__cpo9iter_moveE,@object
	.size		_ZN40_INTERNAL_916b8102_4_k_cu_84c32b64_237814cuda3std6ranges3__45__cpo9iter_moveE,(_ZN40_INTERNAL_916b8102_4_k_cu_84c32b64_237814cuda3std3__45__cpo5beginE - _ZN40_INTERNAL_916b8102_4_k_cu_84c32b64_237814cuda3std6ranges3__45__cpo9iter_moveE)
_ZN40_INTERNAL_916b8102_4_k_cu_84c32b64_237814cuda3std6ranges3__45__cpo9iter_moveE:
	.zero		1
	.type		_ZN40_INTERNAL_916b8102_4_k_cu_84c32b64_237814cuda3std3__45__cpo5beginE,@object
	.size		_ZN40_INTERNAL_916b8102_4_k_cu_84c32b64_237814cuda3std3__45__cpo5beginE,(_ZN40_INTERNAL_916b8102_4_k_cu_84c32b64_237814cuda3std3__442_GLOBAL__N__916b8102_4_k_cu_84c32b64_237816ignoreE - _ZN40_INTERNAL_916b8102_4_k_cu_84c32b64_237814cuda3std3__45__cpo5beginE)
_ZN40_INTERNAL_916b8102_4_k_cu_84c32b64_237814cuda3std3__45__cpo5beginE:
	.zero		1
	.type		_ZN40_INTERNAL_916b8102_4_k_cu_84c32b64_237814cuda3std3__442_GLOBAL__N__916b8102_4_k_cu_84c32b64_237816ignoreE,@object
	.size		_ZN40_INTERNAL_916b8102_4_k_cu_84c32b64_237814cuda3std3__442_GLOBAL__N__916b8102_4_k_cu_84c32b64_237816ignoreE,(_ZN40_INTERNAL_916b8102_4_k_cu_84c32b64_237814cute7productE - _ZN40_INTERNAL_916b8102_4_k_cu_84c32b64_237814cuda3std3__442_GLOBAL__N__916b8102_4_k_cu_84c32b64_237816ignoreE)
_ZN40_INTERNAL_916b8102_4_k_cu_84c32b64_237814cuda3std3__442_GLOBAL__N__916b8102_4_k_cu_84c32b64_237816ignoreE:
	.zero		1
	.type		_ZN40_INTERNAL_916b8102_4_k_cu_84c32b64_237814cute7productE,@object
	.size		_ZN40_INTERNAL_916b8102_4_k_cu_84c32b64_237814cute7productE,(_ZN40_INTERNAL_916b8102_4_k_cu_84c32b64_237814cuda3std3__45__cpo3endE - _ZN40_INTERNAL_916b8102_4_k_cu_84c32b64_237814cute7productE)
_ZN40_INTERNAL_916b8102_4_k_cu_84c32b64_237814cute7productE:
	.zero		1
	.type		_ZN40_INTERNAL_916b8102_4_k_cu_84c32b64_237814cuda3std3__45__cpo3endE,@object
	.size		_ZN40_INTERNAL_916b8102_4_k_cu_84c32b64_237814cuda3std3__45__cpo3endE,(_ZN40_INTERNAL_916b8102_4_k_cu_84c32b64_237814cuda3std3__419piecewise_constructE - _ZN40_INTERNAL_916b8102_4_k_cu_84c32b64_237814cuda3std3__45__cpo3endE)
_ZN40_INTERNAL_916b8102_4_k_cu_84c32b64_237814cuda3std3__45__cpo3endE:
	.zero		1
	.type		_ZN40_INTERNAL_916b8102_4_k_cu_84c32b64_237814cuda3std3__419piecewise_constructE,@object
	.size		_ZN40_INTERNAL_916b8102_4_k_cu_84c32b64_237814cuda3std3__419piecewise_constructE,(_ZN40_INTERNAL_916b8102_4_k_cu_84c32b64_237814cuda3std3__45__cpo4cendE - _ZN40_INTERNAL_916b8102_4_k_cu_84c32b64_237814cuda3std3__419piecewise_constructE)
_ZN40_INTERNAL_916b8102_4_k_cu_84c32b64_237814cuda3std3__419piecewise_constructE:
	.zero		1
	.type		_ZN40_INTERNAL_916b8102_4_k_cu_84c32b64_237814cuda3std3__45__cpo4cendE,@object
	.size		_ZN40_INTERNAL_916b8102_4_k_cu_84c32b64_237814cuda3std3__45__cpo4cendE,(_ZN40_INTERNAL_916b8102_4_k_cu_84c32b64_237814cuda3std6ranges3__45__cpo4swapE - _ZN40_INTERNAL_916b8102_4_k_cu_84c32b64_237814cuda3std3__45__cpo4cendE)
_ZN40_INTERNAL_916b8102_4_k_cu_84c32b64_237814cuda3std3__45__cpo4cendE:
	.zero		1
	.type		_ZN40_INTERNAL_916b8102_4_k_cu_84c32b64_237814cuda3std6ranges3__45__cpo4swapE,@object
	.size		_ZN40_INTERNAL_916b8102_4_k_cu_84c32b64_237814cuda3std6ranges3__45__cpo4swapE,(.L_11 - _ZN40_INTERNAL_916b8102_4_k_cu_84c32b64_237814cuda3std6ranges3__45__cpo4swapE)
_ZN40_INTERNAL_916b8102_4_k_cu_84c32b64_237814cuda3std6ranges3__45__cpo4swapE:
	.zero		1
.L_11:


//--------------------- .nv.constant0._ZN7cutlass13device_kernelINS_4gemm6kernel13GemmUniversalIN4cute5tupleIJiiiiEEENS1_10collective13CollectiveMmaINS1_35MainloopSm100TmaUmmaWarpSpecializedILi3ELi2ELi2ENS5_IJNS4_1CILi1EEESB_SB_EEEEENS5_IJNSA_ILi128EEENSA_ILi256EEESE_EEEaNS5_IJlSB_lEEEaSH_NS4_8TiledMMAINS4_8MMA_AtomIJNS4_15SM100_MMA_S8_SSIaaiLi128ELi256ELNS4_4UMMA5MajorE0ELSM_0ELNSL_8SaturateE0EEEEEENS4_6LayoutISC_NS5_IJNSA_ILi0EEESR_SR_EEEEENS5_IJNS4_10UnderscoreESU_SU_EEEEENS4_13SM90_TMA_LOADENS4_14ComposedLayoutINS4_7SwizzleILi3ELi4ELi3EEENS4_18smem_ptr_flag_bitsILi8EEENSQ_INS5_IJNSA_ILi8EEESE_EEENS5_IJSE_SB_EEEEEEEvNS4_8identityESX_S17_vS18_EENS_8epilogue10collective18CollectiveEpilogueINS1A_23Sm100TmaWarpSpecializedILi4ELi2ELi64ELb0ELb0EEEJSG_NS5_IJNSQ_ISE_SB_EENSQ_INSA_ILi64EEESB_EEEEEaSH_aSH_NS1A_6fusion15FusionCallbacksIS1E_NS1J_17LinearCombinationIaiaiLNS_15FloatRoundStyleE2EEESG_S1I_JEEENS4_5SM1004TMEM4LOAD26SM100_TMEM_LOAD_32dp32b64xESX_NSY_INSZ_ILi2ELi4ELi3EEES12_NSQ_INS5_IJS13_S1G_EEENS5_IJS1G_SB_EEEEEEENS4_39AutoVectorizingCopyWithAssumedAlignmentILi128EEENS4_14SM90_TMA_STOREES1X_S1Z_S1Z_EEEvvEEEEvNT_6ParamsE --------------------------
	.section	.nv.constant0._ZN7cutlass13device_kernelINS_4gemm6kernel13GemmUniversalIN4cute5tupleIJiiiiEEENS1_10collective13CollectiveMmaINS1_35MainloopSm100TmaUmmaWarpSpecializedILi3ELi2ELi2ENS5_IJNS4_1CILi1EEESB_SB_EEEEENS5_IJNSA_ILi128EEENSA_ILi256EEESE_EEEaNS5_IJlSB_lEEEaSH_NS4_8TiledMMAINS4_8MMA_AtomIJNS4_15SM100_MMA_S8_SSIaaiLi128ELi256ELNS4_4UMMA5MajorE0ELSM_0ELNSL_8SaturateE0EEEEEENS4_6LayoutISC_NS5_IJNSA_ILi0EEESR_SR_EEEEENS5_IJNS4_10UnderscoreESU_SU_EEEEENS4_13SM90_TMA_LOADENS4_14ComposedLayoutINS4_7SwizzleILi3ELi4ELi3EEENS4_18smem_ptr_flag_bitsILi8EEENSQ_INS5_IJNSA_ILi8EEESE_EEENS5_IJSE_SB_EEEEEEEvNS4_8identityESX_S17_vS18_EENS_8epilogue10collective18CollectiveEpilogueINS1A_23Sm100TmaWarpSpecializedILi4ELi2ELi64ELb0ELb0EEEJSG_NS5_IJNSQ_ISE_SB_EENSQ_INSA_ILi64EEESB_EEEEEaSH_aSH_NS1A_6fusion15FusionCallbacksIS1E_NS1J_17LinearCombinationIaiaiLNS_15FloatRoundStyleE2EEESG_S1I_JEEENS4_5SM1004TMEM4LOAD26SM100_TMEM_LOAD_32dp32b64xESX_NSY_INSZ_ILi2ELi4ELi3EEES12_NSQ_INS5_IJS13_S1G_EEENS5_IJS1G_SB_EEEEEEENS4_39AutoVectorizingCopyWithAssumedAlignmentILi128EEENS4_14SM90_TMA_STOREES1X_S1Z_S1Z_EEEvvEEEEvNT_6ParamsE,"a",@progbits
	.sectionflags	@""
	.align	4
.nv.constant0._ZN7cutlass13device_kernelINS_4gemm6kernel13GemmUniversalIN4cute5tupleIJiiiiEEENS1_10collective13CollectiveMmaINS1_35MainloopSm100TmaUmmaWarpSpecializedILi3ELi2ELi2ENS5_IJNS4_1CILi1EEESB_SB_EEEEENS5_IJNSA_ILi128EEENSA_ILi256EEESE_EEEaNS5_IJlSB_lEEEaSH_NS4_8TiledMMAINS4_8MMA_AtomIJNS4_15SM100_MMA_S8_SSIaaiLi128ELi256ELNS4_4UMMA5MajorE0ELSM_0ELNSL_8SaturateE0EEEEEENS4_6LayoutISC_NS5_IJNSA_ILi0EEESR_SR_EEEEENS5_IJNS4_10UnderscoreESU_SU_EEEEENS4_13SM90_TMA_LOADENS4_14ComposedLayoutINS4_7SwizzleILi3ELi4ELi3EEENS4_18smem_ptr_flag_bitsILi8EEENSQ_INS5_IJNSA_ILi8EEESE_EEENS5_IJSE_SB_EEEEEEEvNS4_8identityESX_S17_vS18_EENS_8epilogue10collective18CollectiveEpilogueINS1A_23Sm100TmaWarpSpecializedILi4ELi2ELi64ELb0ELb0EEEJSG_NS5_IJNSQ_ISE_SB_EENSQ_INSA_ILi64EEESB_EEEEEaSH_aSH_NS1A_6fusion15FusionCallbacksIS1E_NS1J_17LinearCombinationIaiaiLNS_15FloatRoundStyleE2EEESG_S1I_JEEENS4_5SM1004TMEM4LOAD26SM100_TMEM_LOAD_32dp32b64xESX_NSY_INSZ_ILi2ELi4ELi3EEES12_NSQ_INS5_IJS13_S1G_EEENS5_IJS1G_SB_EEEEEEENS4_39AutoVectorizingCopyWithAssumedAlignmentILi128EEENS4_14SM90_TMA_STOREES1X_S1Z_S1Z_EEEvvEEEEvNT_6ParamsE:
	.zero		2944


//--------------------- SYMBOLS --------------------------

	.type		.nv.reservedSmem.offset0,@object
	.size		.nv.reservedSmem.offset0,0x4
	.type		.nv.reservedSmem.cap,@object
	.size		.nv.reservedSmem.cap,0x4
	.type		__assertfail,@function
